//
// Generated by NVIDIA NVVM Compiler
//
// Compiler Build ID: CL-36424714
// Cuda compilation tools, release 13.0, V13.0.88
// Based on NVVM 20.0.0
//

.version 9.0
.target sm_100
.address_size 64

	// .globl	_Z7cu_multPfS_i

.visible .entry _Z7cu_multPfS_i(
	.param .u64 .ptr .align 1 _Z7cu_multPfS_i_param_0,
	.param .u64 .ptr .align 1 _Z7cu_multPfS_i_param_1,
	.param .u32 _Z7cu_multPfS_i_param_2
)
{
	.reg .pred 	%p<10>;
	.reg .b32 	%r<55>;
	.reg .b32 	%f<56>;
	.reg .b64 	%rd<15>;
	.reg .b64 	%fd<77>;

	ld.param.u64 	%rd3, [_Z7cu_multPfS_i_param_0];
	ld.param.u64 	%rd4, [_Z7cu_multPfS_i_param_1];
	ld.param.u32 	%r13, [_Z7cu_multPfS_i_param_2];
	cvta.to.global.u64 	%rd1, %rd3;
	cvta.to.global.u64 	%rd5, %rd4;
	mov.u32 	%r14, %ctaid.x;
	shl.b32 	%r15, %r14, 8;
	mov.u32 	%r16, %tid.x;
	add.s32 	%r1, %r15, %r16;
	mul.wide.s32 	%rd6, %r1, 4;
	add.s64 	%rd2, %rd5, %rd6;
	mov.b32 	%r17, 0;
	st.global.u32 	[%rd2], %r17;
	setp.lt.s32 	%p1, %r13, 1;
	@%p1 bra 	$L__BB0_12;
	add.s32 	%r2, %r1, 1;
	cvt.rn.f64.s32 	%fd1, %r2;
	and.b32  	%r3, %r13, 7;
	setp.lt.u32 	%p2, %r13, 8;
	mov.b32 	%r53, 0;
	mov.f32 	%f53, 0f00000000;
	@%p2 bra 	$L__BB0_4;
	and.b32  	%r53, %r13, 2147483640;
	mov.b32 	%r51, 0;
	mov.f32 	%f53, 0f00000000;
$L__BB0_3:
	.pragma "nounroll";
	add.s32 	%r20, %r51, %r1;
	add.s32 	%r21, %r2, %r51;
	cvt.rn.f64.s32 	%fd2, %r21;
	mul.f64 	%fd3, %fd2, 0d3FE0000000000000;
	cvt.rn.f64.s32 	%fd4, %r20;
	fma.rn.f64 	%fd5, %fd3, %fd4, %fd1;
	rcp.rn.f64 	%fd6, %fd5;
	cvt.rn.f32.f64 	%f10, %fd6;
	mul.wide.u32 	%rd7, %r51, 4;
	add.s64 	%rd8, %rd1, %rd7;
	ld.global.f32 	%f11, [%rd8];
	fma.rn.f32 	%f12, %f11, %f10, %f53;
	st.global.f32 	[%rd2], %f12;
	add.s32 	%r22, %r20, 1;
	add.s32 	%r23, %r21, 1;
	cvt.rn.f64.s32 	%fd7, %r23;
	mul.f64 	%fd8, %fd7, 0d3FE0000000000000;
	cvt.rn.f64.s32 	%fd9, %r22;
	fma.rn.f64 	%fd10, %fd8, %fd9, %fd1;
	rcp.rn.f64 	%fd11, %fd10;
	cvt.rn.f32.f64 	%f13, %fd11;
	ld.global.f32 	%f14, [%rd8+4];
	fma.rn.f32 	%f15, %f14, %f13, %f12;
	st.global.f32 	[%rd2], %f15;
	add.s32 	%r24, %r20, 2;
	add.s32 	%r25, %r21, 2;
	cvt.rn.f64.s32 	%fd12, %r25;
	mul.f64 	%fd13, %fd12, 0d3FE0000000000000;
	cvt.rn.f64.s32 	%fd14, %r24;
	fma.rn.f64 	%fd15, %fd13, %fd14, %fd1;
	rcp.rn.f64 	%fd16, %fd15;
	cvt.rn.f32.f64 	%f16, %fd16;
	ld.global.f32 	%f17, [%rd8+8];
	fma.rn.f32 	%f18, %f17, %f16, %f15;
	st.global.f32 	[%rd2], %f18;
	add.s32 	%r26, %r20, 3;
	add.s32 	%r27, %r21, 3;
	cvt.rn.f64.s32 	%fd17, %r27;
	mul.f64 	%fd18, %fd17, 0d3FE0000000000000;
	cvt.rn.f64.s32 	%fd19, %r26;
	fma.rn.f64 	%fd20, %fd18, %fd19, %fd1;
	rcp.rn.f64 	%fd21, %fd20;
	cvt.rn.f32.f64 	%f19, %fd21;
	ld.global.f32 	%f20, [%rd8+12];
	fma.rn.f32 	%f21, %f20, %f19, %f18;
	st.global.f32 	[%rd2], %f21;
	add.s32 	%r28, %r20, 4;
	add.s32 	%r29, %r21, 4;
	cvt.rn.f64.s32 	%fd22, %r29;
	mul.f64 	%fd23, %fd22, 0d3FE0000000000000;
	cvt.rn.f64.s32 	%fd24, %r28;
	fma.rn.f64 	%fd25, %fd23, %fd24, %fd1;
	rcp.rn.f64 	%fd26, %fd25;
	cvt.rn.f32.f64 	%f22, %fd26;
	ld.global.f32 	%f23, [%rd8+16];
	fma.rn.f32 	%f24, %f23, %f22, %f21;
	st.global.f32 	[%rd2], %f24;
	add.s32 	%r30, %r20, 5;
	add.s32 	%r31, %r21, 5;
	cvt.rn.f64.s32 	%fd27, %r31;
	mul.f64 	%fd28, %fd27, 0d3FE0000000000000;
	cvt.rn.f64.s32 	%fd29, %r30;
	fma.rn.f64 	%fd30, %fd28, %fd29, %fd1;
	rcp.rn.f64 	%fd31, %fd30;
	cvt.rn.f32.f64 	%f25, %fd31;
	ld.global.f32 	%f26, [%rd8+20];
	fma.rn.f32 	%f27, %f26, %f25, %f24;
	st.global.f32 	[%rd2], %f27;
	add.s32 	%r32, %r20, 6;
	add.s32 	%r33, %r21, 6;
	cvt.rn.f64.s32 	%fd32, %r33;
	mul.f64 	%fd33, %fd32, 0d3FE0000000000000;
	cvt.rn.f64.s32 	%fd34, %r32;
	fma.rn.f64 	%fd35, %fd33, %fd34, %fd1;
	rcp.rn.f64 	%fd36, %fd35;
	cvt.rn.f32.f64 	%f28, %fd36;
	ld.global.f32 	%f29, [%rd8+24];
	fma.rn.f32 	%f30, %f29, %f28, %f27;
	st.global.f32 	[%rd2], %f30;
	add.s32 	%r34, %r20, 7;
	add.s32 	%r35, %r21, 7;
	cvt.rn.f64.s32 	%fd37, %r35;
	mul.f64 	%fd38, %fd37, 0d3FE0000000000000;
	cvt.rn.f64.s32 	%fd39, %r34;
	fma.rn.f64 	%fd40, %fd38, %fd39, %fd1;
	rcp.rn.f64 	%fd41, %fd40;
	cvt.rn.f32.f64 	%f31, %fd41;
	ld.global.f32 	%f32, [%rd8+28];
	fma.rn.f32 	%f53, %f32, %f31, %f30;
	st.global.f32 	[%rd2], %f53;
	add.s32 	%r51, %r51, 8;
	setp.ne.s32 	%p3, %r51, %r53;
	@%p3 bra 	$L__BB0_3;
$L__BB0_4:
	setp.eq.s32 	%p4, %r3, 0;
	@%p4 bra 	$L__BB0_12;
	and.b32  	%r8, %r13, 3;
	setp.lt.u32 	%p5, %r3, 4;
	@%p5 bra 	$L__BB0_7;
	add.s32 	%r36, %r53, %r1;
	add.s32 	%r37, %r2, %r53;
	cvt.rn.f64.s32 	%fd42, %r37;
	mul.f64 	%fd43, %fd42, 0d3FE0000000000000;
	cvt.rn.f64.s32 	%fd44, %r36;
	fma.rn.f64 	%fd45, %fd43, %fd44, %fd1;
	rcp.rn.f64 	%fd46, %fd45;
	cvt.rn.f32.f64 	%f33, %fd46;
	mul.wide.u32 	%rd9, %r53, 4;
	add.s64 	%rd10, %rd1, %rd9;
	ld.global.f32 	%f34, [%rd10];
	fma.rn.f32 	%f35, %f34, %f33, %f53;
	st.global.f32 	[%rd2], %f35;
	add.s32 	%r38, %r36, 1;
	add.s32 	%r39, %r37, 1;
	cvt.rn.f64.s32 	%fd47, %r39;
	mul.f64 	%fd48, %fd47, 0d3FE0000000000000;
	cvt.rn.f64.s32 	%fd49, %r38;
	fma.rn.f64 	%fd50, %fd48, %fd49, %fd1;
	rcp.rn.f64 	%fd51, %fd50;
	cvt.rn.f32.f64 	%f36, %fd51;
	ld.global.f32 	%f37, [%rd10+4];
	fma.rn.f32 	%f38, %f37, %f36, %f35;
	st.global.f32 	[%rd2], %f38;
	add.s32 	%r40, %r36, 2;
	add.s32 	%r41, %r37, 2;
	cvt.rn.f64.s32 	%fd52, %r41;
	mul.f64 	%fd53, %fd52, 0d3FE0000000000000;
	cvt.rn.f64.s32 	%fd54, %r40;
	fma.rn.f64 	%fd55, %fd53, %fd54, %fd1;
	rcp.rn.f64 	%fd56, %fd55;
	cvt.rn.f32.f64 	%f39, %fd56;
	ld.global.f32 	%f40, [%rd10+8];
	fma.rn.f32 	%f41, %f40, %f39, %f38;
	st.global.f32 	[%rd2], %f41;
	add.s32 	%r42, %r36, 3;
	add.s32 	%r43, %r37, 3;
	cvt.rn.f64.s32 	%fd57, %r43;
	mul.f64 	%fd58, %fd57, 0d3FE0000000000000;
	cvt.rn.f64.s32 	%fd59, %r42;
	fma.rn.f64 	%fd60, %fd58, %fd59, %fd1;
	rcp.rn.f64 	%fd61, %fd60;
	cvt.rn.f32.f64 	%f42, %fd61;
	ld.global.f32 	%f43, [%rd10+12];
	fma.rn.f32 	%f53, %f43, %f42, %f41;
	st.global.f32 	[%rd2], %f53;
	add.s32 	%r53, %r53, 4;
$L__BB0_7:
	setp.eq.s32 	%p6, %r8, 0;
	@%p6 bra 	$L__BB0_12;
	setp.eq.s32 	%p7, %r8, 1;
	@%p7 bra 	$L__BB0_10;
	add.s32 	%r44, %r53, %r1;
	add.s32 	%r45, %r2, %r53;
	cvt.rn.f64.s32 	%fd62, %r45;
	mul.f64 	%fd63, %fd62, 0d3FE0000000000000;
	cvt.rn.f64.s32 	%fd64, %r44;
	fma.rn.f64 	%fd65, %fd63, %fd64, %fd1;
	rcp.rn.f64 	%fd66, %fd65;
	cvt.rn.f32.f64 	%f44, %fd66;
	mul.wide.u32 	%rd11, %r53, 4;
	add.s64 	%rd12, %rd1, %rd11;
	ld.global.f32 	%f45, [%rd12];
	fma.rn.f32 	%f46, %f45, %f44, %f53;
	st.global.f32 	[%rd2], %f46;
	add.s32 	%r46, %r44, 1;
	add.s32 	%r47, %r45, 1;
	cvt.rn.f64.s32 	%fd67, %r47;
	mul.f64 	%fd68, %fd67, 0d3FE0000000000000;
	cvt.rn.f64.s32 	%fd69, %r46;
	fma.rn.f64 	%fd70, %fd68, %fd69, %fd1;
	rcp.rn.f64 	%fd71, %fd70;
	cvt.rn.f32.f64 	%f47, %fd71;
	ld.global.f32 	%f48, [%rd12+4];
	fma.rn.f32 	%f53, %f48, %f47, %f46;
	st.global.f32 	[%rd2], %f53;
	add.s32 	%r53, %r53, 2;
$L__BB0_10:
	and.b32  	%r48, %r13, 1;
	setp.eq.b32 	%p8, %r48, 1;
	not.pred 	%p9, %p8;
	@%p9 bra 	$L__BB0_12;
	add.s32 	%r49, %r53, %r1;
	add.s32 	%r50, %r2, %r53;
	cvt.rn.f64.s32 	%fd72, %r50;
	mul.f64 	%fd73, %fd72, 0d3FE0000000000000;
	cvt.rn.f64.s32 	%fd74, %r49;
	fma.rn.f64 	%fd75, %fd73, %fd74, %fd1;
	rcp.rn.f64 	%fd76, %fd75;
	cvt.rn.f32.f64 	%f49, %fd76;
	mul.wide.u32 	%rd13, %r53, 4;
	add.s64 	%rd14, %rd1, %rd13;
	ld.global.f32 	%f50, [%rd14];
	fma.rn.f32 	%f51, %f50, %f49, %f53;
	st.global.f32 	[%rd2], %f51;
$L__BB0_12:
	ret;

}
	// .globl	_Z14cu_divide_ydotPfS_f
.visible .entry _Z14cu_divide_ydotPfS_f(
	.param .u64 .ptr .align 1 _Z14cu_divide_ydotPfS_f_param_0,
	.param .u64 .ptr .align 1 _Z14cu_divide_ydotPfS_f_param_1,
	.param .f32 _Z14cu_divide_ydotPfS_f_param_2
)
{
	.reg .b32 	%r<5>;
	.reg .b32 	%f<5>;
	.reg .b64 	%rd<8>;

	ld.param.u64 	%rd1, [_Z14cu_divide_ydotPfS_f_param_0];
	ld.param.u64 	%rd2, [_Z14cu_divide_ydotPfS_f_param_1];
	ld.param.f32 	%f1, [_Z14cu_divide_ydotPfS_f_param_2];
	cvta.to.global.u64 	%rd3, %rd1;
	cvta.to.global.u64 	%rd4, %rd2;
	mov.u32 	%r1, %ctaid.x;
	shl.b32 	%r2, %r1, 8;
	mov.u32 	%r3, %tid.x;
	add.s32 	%r4, %r2, %r3;
	mul.wide.s32 	%rd5, %r4, 4;
	add.s64 	%rd6, %rd4, %rd5;
	ld.global.f32 	%f2, [%rd6];
	sqrt.rn.f32 	%f3, %f1;
	div.rn.f32 	%f4, %f2, %f3;
	add.s64 	%rd7, %rd3, %rd5;
	st.global.f32 	[%rd7], %f4;
	ret;

}


// ===== COMPILED SASS (sm_100) =====

	.target	sm_100

	.elftype	@"ET_EXEC"


//--------------------- .note.nv.tkinfo           --------------------------
	.section	.note.nv.tkinfo,"",@"SHT_NOTE"
	.sectionflags	@"SHF_NOTE_NV_TKINFO"
	.tkinfo
        /*0018*/ 	.word	0x00000002
        /*0030*/ 	.string	""
        /*0030*/ 	.string	"ptxas"
        /*0030*/ 	.string	"Cuda compilation tools, release 13.0, V13.0.88"
        /*0030*/ 	.string	"Build cuda_13.0.r13.0/compiler.36424714_0"
        /*0030*/ 	.string	"-arch sm_100 -m 64 "



//--------------------- .note.nv.cuinfo           --------------------------
	.section	.note.nv.cuinfo,"",@"SHT_NOTE"
	.sectionflags	@"SHF_NOTE_NV_CUINFO"
        /*0018*/ 	.short	0x0002
        /*001a*/ 	.short	0x0064
        /*001c*/ 	.short	0x0082
	.zero		2


//--------------------- .nv.info                  --------------------------
	.section	.nv.info,"",@"SHT_CUDA_INFO"
	.align	4


	//----- nvinfo : EIATTR_REGCOUNT
	.align		4
        /*0000*/ 	.byte	0x04, 0x2f
        /*0002*/ 	.short	(.L_1 - .L_0)
	.align		4
.L_0:
        /*0004*/ 	.word	index@(_Z7cu_multPfS_i)
        /*0008*/ 	.word	0x0000001e


	//----- nvinfo : EIATTR_FRAME_SIZE
	.align		4
.L_1:
        /*000c*/ 	.byte	0x04, 0x11
        /*000e*/ 	.short	(.L_3 - .L_2)
	.align		4
.L_2:
        /*0010*/ 	.word	index@($__internal_2_$__cuda_sm20_dblrcp_rn_slowpath_v3)
        /*0014*/ 	.word	0x00000000


	//----- nvinfo : EIATTR_FRAME_SIZE
	.align		4
.L_3:
        /*0018*/ 	.byte	0x04, 0x11
        /*001a*/ 	.short	(.L_5 - .L_4)
	.align		4
.L_4:
        /*001c*/ 	.word	index@(_Z7cu_multPfS_i)
        /*0020*/ 	.word	0x00000000


	//----- nvinfo : EIATTR_REGCOUNT
	.align		4
.L_5:
        /*0024*/ 	.byte	0x04, 0x2f
        /*0026*/ 	.short	(.L_7 - .L_6)
	.align		4
.L_6:
        /*0028*/ 	.word	index@(_Z14cu_divide_ydotPfS_f)
        /*002c*/ 	.word	0x00000010


	//----- nvinfo : EIATTR_FRAME_SIZE
	.align		4
.L_7:
        /*0030*/ 	.byte	0x04, 0x11
        /*0032*/ 	.short	(.L_9 - .L_8)
	.align		4
.L_8:
        /*0034*/ 	.word	index@($__internal_1_$__cuda_sm3x_div_rn_noftz_f32_slowpath)
        /*0038*/ 	.word	0x00000000


	//----- nvinfo : EIATTR_FRAME_SIZE
	.align		4
.L_9:
        /*003c*/ 	.byte	0x04, 0x11
        /*003e*/ 	.short	(.L_11 - .L_10)
	.align		4
.L_10:
        /*0040*/ 	.word	index@($__internal_0_$__cuda_sm20_sqrt_rn_f32_slowpath)
        /*0044*/ 	.word	0x00000000


	//----- nvinfo : EIATTR_FRAME_SIZE
	.align		4
.L_11:
        /*0048*/ 	.byte	0x04, 0x11
        /*004a*/ 	.short	(.L_13 - .L_12)
	.align		4
.L_12:
        /*004c*/ 	.word	index@(_Z14cu_divide_ydotPfS_f)
        /*0050*/ 	.word	0x00000000


	//----- nvinfo : EIATTR_MIN_STACK_SIZE
	.align		4
.L_13:
        /*0054*/ 	.byte	0x04, 0x12
        /*0056*/ 	.short	(.L_15 - .L_14)
	.align		4
.L_14:
        /*0058*/ 	.word	index@(_Z14cu_divide_ydotPfS_f)
        /*005c*/ 	.word	0x00000000


	//----- nvinfo : EIATTR_MIN_STACK_SIZE
	.align		4
.L_15:
        /*0060*/ 	.byte	0x04, 0x12
        /*0062*/ 	.short	(.L_17 - .L_16)
	.align		4
.L_16:
        /*0064*/ 	.word	index@(_Z7cu_multPfS_i)
        /*0068*/ 	.word	0x00000000
.L_17:


//--------------------- .nv.compat                --------------------------
	.section	.nv.compat,"",@"SHT_CUDA_COMPAT_INFO"
	.align	4
        /*0000*/ 	.byte	0x02, 0x09, 0x00, 0x00, 0x02, 0x02, 0x01, 0x00, 0x02, 0x05, 0x05, 0x00, 0x03, 0x07, 0x01, 0x01
        /*0010*/ 	.byte	0x02, 0x03, 0x00, 0x00, 0x02, 0x06, 0x01, 0x00, 0x04, 0x0b, 0x08, 0x00, 0x01, 0x00, 0x00, 0x00
        /*0020*/ 	.byte	0x00, 0x00, 0x00, 0x00


//--------------------- .nv.info._Z14cu_divide_ydotPfS_f --------------------------
	.section	.nv.info._Z14cu_divide_ydotPfS_f,"",@"SHT_CUDA_INFO"
	.sectionflags	@""
	.align	4


	//----- nvinfo : EIATTR_CUDA_API_VERSION
	.align		4
        /*0000*/ 	.byte	0x04, 0x37
        /*0002*/ 	.short	(.L_19 - .L_18)
.L_18:
        /*0004*/ 	.word	0x00000082


	//----- nvinfo : EIATTR_KPARAM_INFO
	.align		4
.L_19:
        /*0008*/ 	.byte	0x04, 0x17
        /*000a*/ 	.short	(.L_21 - .L_20)
.L_20:
        /*000c*/ 	.word	0x00000000
        /*0010*/ 	.short	0x0002
        /*0012*/ 	.short	0x0010
        /*0014*/ 	.byte	0x00, 0xf0, 0x11, 0x00


	//----- nvinfo : EIATTR_KPARAM_INFO
	.align		4
.L_21:
        /*0018*/ 	.byte	0x04, 0x17
        /*001a*/ 	.short	(.L_23 - .L_22)
.L_22:
        /*001c*/ 	.word	0x00000000
        /*0020*/ 	.short	0x0001
        /*0022*/ 	.short	0x0008
        /*0024*/ 	.byte	0x00, 0xf5, 0x21, 0x00


	//----- nvinfo : EIATTR_KPARAM_INFO
	.align		4
.L_23:
        /*0028*/ 	.byte	0x04, 0x17
        /*002a*/ 	.short	(.L_25 - .L_24)
.L_24:
        /*002c*/ 	.word	0x00000000
        /*0030*/ 	.short	0x0000
        /*0032*/ 	.short	0x0000
        /*0034*/ 	.byte	0x00, 0xf5, 0x21, 0x00


	//----- nvinfo : EIATTR_SPARSE_MMA_MASK
	.align		4
.L_25:
        /*0038*/ 	.byte	0x03, 0x50
        /*003a*/ 	.short	0x0000


	//----- nvinfo : EIATTR_MAXREG_COUNT
	.align		4
        /*003c*/ 	.byte	0x03, 0x1b
        /*003e*/ 	.short	0x00ff


	//----- nvinfo : EIATTR_MERCURY_ISA_VERSION
	.align		4
        /*0040*/ 	.byte	0x03, 0x5f
        /*0042*/ 	.short	0x0101


	//----- nvinfo : EIATTR_VRC_CTA_INIT_COUNT
	.align		4
        /*0044*/ 	.byte	0x02, 0x4a
	.zero		1
	.zero		1


	//----- nvinfo : EIATTR_EXIT_INSTR_OFFSETS
	.align		4
        /*0048*/ 	.byte	0x04, 0x1c
        /*004a*/ 	.short	(.L_27 - .L_26)


	//   ....[0]....
.L_26:
        /*004c*/ 	.word	0x00000250


	//----- nvinfo : EIATTR_CRS_STACK_SIZE
	.align		4
.L_27:
        /*0050*/ 	.byte	0x04, 0x1e
        /*0052*/ 	.short	(.L_29 - .L_28)
.L_28:
        /*0054*/ 	.word	0x00000000


	//----- nvinfo : EIATTR_CBANK_PARAM_SIZE
	.align		4
.L_29:
        /*0058*/ 	.byte	0x03, 0x19
        /*005a*/ 	.short	0x0014


	//----- nvinfo : EIATTR_PARAM_CBANK
	.align		4
        /*005c*/ 	.byte	0x04, 0x0a
        /*005e*/ 	.short	(.L_31 - .L_30)
	.align		4
.L_30:
        /*0060*/ 	.word	index@(.nv.constant0._Z14cu_divide_ydotPfS_f)
        /*0064*/ 	.short	0x0380
        /*0066*/ 	.short	0x0014


	//----- nvinfo : EIATTR_SW_WAR
	.align		4
.L_31:
        /*0068*/ 	.byte	0x04, 0x36
        /*006a*/ 	.short	(.L_33 - .L_32)
.L_32:
        /*006c*/ 	.word	0x00000008
.L_33:


//--------------------- .nv.info._Z7cu_multPfS_i  --------------------------
	.section	.nv.info._Z7cu_multPfS_i,"",@"SHT_CUDA_INFO"
	.sectionflags	@""
	.align	4


	//----- nvinfo : EIATTR_CUDA_API_VERSION
	.align		4
        /*0000*/ 	.byte	0x04, 0x37
        /*0002*/ 	.short	(.L_35 - .L_34)
.L_34:
        /*0004*/ 	.word	0x00000082


	//----- nvinfo : EIATTR_KPARAM_INFO
	.align		4
.L_35:
        /*0008*/ 	.byte	0x04, 0x17
        /*000a*/ 	.short	(.L_37 - .L_36)
.L_36:
        /*000c*/ 	.word	0x00000000
        /*0010*/ 	.short	0x0002
        /*0012*/ 	.short	0x0010
        /*0014*/ 	.byte	0x00, 0xf0, 0x11, 0x00


	//----- nvinfo : EIATTR_KPARAM_INFO
	.align		4
.L_37:
        /*0018*/ 	.byte	0x04, 0x17
        /*001a*/ 	.short	(.L_39 - .L_38)
.L_38:
        /*001c*/ 	.word	0x00000000
        /*0020*/ 	.short	0x0001
        /*0022*/ 	.short	0x0008
        /*0024*/ 	.byte	0x00, 0xf5, 0x21, 0x00


	//----- nvinfo : EIATTR_KPARAM_INFO
	.align		4
.L_39:
        /*0028*/ 	.byte	0x04, 0x17
        /*002a*/ 	.short	(.L_41 - .L_40)
.L_40:
        /*002c*/ 	.word	0x00000000
        /*0030*/ 	.short	0x0000
        /*0032*/ 	.short	0x0000
        /*0034*/ 	.byte	0x00, 0xf5, 0x21, 0x00


	//----- nvinfo : EIATTR_SPARSE_MMA_MASK
	.align		4
.L_41:
        /*0038*/ 	.byte	0x03, 0x50
        /*003a*/ 	.short	0x0000


	//----- nvinfo : EIATTR_MAXREG_COUNT
	.align		4
        /*003c*/ 	.byte	0x03, 0x1b
        /*003e*/ 	.short	0x00ff


	//----- nvinfo : EIATTR_MERCURY_ISA_VERSION
	.align		4
        /*0040*/ 	.byte	0x03, 0x5f
        /*0042*/ 	.short	0x0101


	//----- nvinfo : EIATTR_VRC_CTA_INIT_COUNT
	.align		4
        /*0044*/ 	.byte	0x02, 0x4a
	.zero		1
	.zero		1


	//----- nvinfo : EIATTR_EXIT_INSTR_OFFSETS
	.align		4
        /*0048*/ 	.byte	0x04, 0x1c
        /*004a*/ 	.short	(.L_43 - .L_42)


	//   ....[0]....
.L_42:
        /*004c*/ 	.word	0x000000a0


	//   ....[1]....
        /*0050*/ 	.word	0x00000ef0


	//   ....[2]....
        /*0054*/ 	.word	0x000015c0


	//   ....[3]....
        /*0058*/ 	.word	0x00001970


	//   ....[4]....
        /*005c*/ 	.word	0x00001b30


	//----- nvinfo : EIATTR_CRS_STACK_SIZE
	.align		4
.L_43:
        /*0060*/ 	.byte	0x04, 0x1e
        /*0062*/ 	.short	(.L_45 - .L_44)
.L_44:
        /*0064*/ 	.word	0x00000000


	//----- nvinfo : EIATTR_CBANK_PARAM_SIZE
	.align		4
.L_45:
        /*0068*/ 	.byte	0x03, 0x19
        /*006a*/ 	.short	0x0014


	//----- nvinfo : EIATTR_PARAM_CBANK
	.align		4
        /*006c*/ 	.byte	0x04, 0x0a
        /*006e*/ 	.short	(.L_47 - .L_46)
	.align		4
.L_46:
        /*0070*/ 	.word	index@(.nv.constant0._Z7cu_multPfS_i)
        /*0074*/ 	.short	0x0380
        /*0076*/ 	.short	0x0014


	//----- nvinfo : EIATTR_SW_WAR
	.align		4
.L_47:
        /*0078*/ 	.byte	0x04, 0x36
        /*007a*/ 	.short	(.L_49 - .L_48)
.L_48:
        /*007c*/ 	.word	0x00000008
.L_49:


//--------------------- .nv.callgraph             --------------------------
	.section	.nv.callgraph,"",@"SHT_CUDA_CALLGRAPH"
	.align	4
	.sectionentsize	8
	.align		4
        /*0000*/ 	.word	0x00000000
	.align		4
        /*0004*/ 	.word	0xffffffff
	.align		4
        /*0008*/ 	.word	0x00000000
	.align		4
        /*000c*/ 	.word	0xfffffffe
	.align		4
        /*0010*/ 	.word	0x00000000
	.align		4
        /*0014*/ 	.word	0xfffffffd
	.align		4
        /*0018*/ 	.word	0x00000000
	.align		4
        /*001c*/ 	.word	0xfffffffc


//--------------------- .text._Z14cu_divide_ydotPfS_f --------------------------
	.section	.text._Z14cu_divide_ydotPfS_f,"ax",@progbits
	.align	128
        .global         _Z14cu_divide_ydotPfS_f
        .type           _Z14cu_divide_ydotPfS_f,@function
        .size           _Z14cu_divide_ydotPfS_f,(.L_x_57 - _Z14cu_divide_ydotPfS_f)
        .other          _Z14cu_divide_ydotPfS_f,@"STO_CUDA_ENTRY STV_DEFAULT"
_Z14cu_divide_ydotPfS_f:
.text._Z14cu_divide_ydotPfS_f:
[----:B------:R-:W-:Y:S01]  /*0000*/  LDC R1, c[0x0][0x37c] ;  /* 0x0000df00ff017b82 */ /* 0x000fe20000000800 */
[----:B------:R-:W0:Y:S07]  /*0010*/  S2R R4, SR_CTAID.X ;  /* 0x0000000000047919 */ /* 0x000e2e0000002500 */
[----:B------:R-:W1:Y:S01]  /*0020*/  LDC.64 R2, c[0x0][0x388] ;  /* 0x0000e200ff027b82 */ /* 0x000e620000000a00 */
[----:B------:R-:W2:Y:S01]  /*0030*/  LDCU.64 UR6, c[0x0][0x358] ;  /* 0x00006b00ff0677ac */ /* 0x000ea20008000a00 */
[----:B------:R-:W0:Y:S01]  /*0040*/  S2R R5, SR_TID.X ;  /* 0x0000000000057919 */ /* 0x000e220000002100 */
[----:B------:R-:W3:Y:S01]  /*0050*/  LDCU UR5, c[0x0][0x390] ;  /* 0x00007200ff0577ac */ /* 0x000ee20008000800 */
[----:B0-----:R-:W-:-:S04]  /*0060*/  IMAD R4, R4, 0x100, R5 ;  /* 0x0000010004047824 */ /* 0x001fc800078e0205 */
[----:B-1----:R-:W-:-:S05]  /*0070*/  IMAD.WIDE R2, R4, 0x4, R2 ;  /* 0x0000000404027825 */ /* 0x002fca00078e0202 */
[----:B--2---:R0:W5:Y:S01]  /*0080*/  LDG.E R0, desc[UR6][R2.64] ;  /* 0x0000000602007981 */ /* 0x004162000c1e1900 */
[----:B---3--:R-:W-:Y:S02]  /*0090*/  UIADD3 UR4, UPT, UPT, UR5, -0xd000000, URZ ;  /* 0xf300000005047890 */ /* 0x008fe4000fffe0ff */
[----:B------:R-:W1:Y:S02]  /*00a0*/  MUFU.RSQ R5, UR5 ;  /* 0x0000000500057d08 */ /* 0x000e640008001400 */
[----:B------:R-:W-:-:S09]  /*00b0*/  UISETP.GT.U32.AND UP0, UPT, UR4, 0x727fffff, UPT ;  /* 0x727fffff0400788c */ /* 0x000fd2000bf04070 */
[----:B0-----:R-:W-:Y:S05]  /*00c0*/  BRA.U !UP0, `(.L_x_0) ;  /* 0x0000000108107547 */ /* 0x001fea000b800000 */
[----:B------:R-:W-:-:S07]  /*00d0*/  MOV R7, 0xf0 ;  /* 0x000000f000077802 */ /* 0x000fce0000000f00 */
[----:B-1---5:R-:W-:Y:S05]  /*00e0*/  CALL.REL.NOINC `($__internal_0_$__cuda_sm20_sqrt_rn_f32_slowpath) ;  /* 0x00000000005c7944 */ /* 0x022fea0003c00000 */
[----:B------:R-:W-:Y:S01]  /*00f0*/  IMAD.MOV.U32 R3, RZ, RZ, R5 ;  /* 0x000000ffff037224 */ /* 0x000fe200078e0005 */
[----:B------:R-:W-:Y:S06]  /*0100*/  BRA `(.L_x_1) ;  /* 0x0000000000107947 */ /* 0x000fec0003800000 */
.L_x_0:
[C---:B-1----:R-:W-:Y:S01]  /*0110*/  FMUL.FTZ R3, R5.reuse, UR5 ;  /* 0x0000000505037c20 */ /* 0x042fe20008410000 */
[----:B------:R-:W-:-:S03]  /*0120*/  FMUL.FTZ R5, R5, 0.5 ;  /* 0x3f00000005057820 */ /* 0x000fc60000410000 */
[----:B------:R-:W-:-:S04]  /*0130*/  FFMA R2, -R3, R3, UR5 ;  /* 0x0000000503027e23 */ /* 0x000fc80008000103 */
[----:B------:R-:W-:-:S07]  /*0140*/  FFMA R3, R2, R5, R3 ;  /* 0x0000000502037223 */ /* 0x000fce0000000003 */
.L_x_1:
[----:B------:R-:W0:Y:S01]  /*0150*/  MUFU.RCP R2, R3 ;  /* 0x0000000300027308 */ /* 0x000e220000001000 */
[----:B------:R-:W-:Y:S07]  /*0160*/  BSSY.RECONVERGENT B0, `(.L_x_2) ;  /* 0x000000b000007945 */ /* 0x000fee0003800200 */
[----:B-----5:R-:W1:Y:S01]  /*0170*/  FCHK P0, R0, R3 ;  /* 0x0000000300007302 */ /* 0x020e620000000000 */
[----:B0-----:R-:W-:-:S04]  /*0180*/  FFMA R5, R2, -R3, 1 ;  /* 0x3f80000002057423 */ /* 0x001fc80000000803 */
[----:B------:R-:W-:-:S04]  /*0190*/  FFMA R5, R2, R5, R2 ;  /* 0x0000000502057223 */ /* 0x000fc80000000002 */
[----:B------:R-:W-:-:S04]  /*01a0*/  FFMA R2, R0, R5, RZ ;  /* 0x0000000500027223 */ /* 0x000fc800000000ff */
[----:B------:R-:W-:-:S04]  /*01b0*/  FFMA R6, R2, -R3, R0 ;  /* 0x8000000302067223 */ /* 0x000fc80000000000 */
[----:B------:R-:W-:Y:S01]  /*01c0*/  FFMA R7, R5, R6, R2 ;  /* 0x0000000605077223 */ /* 0x000fe20000000002 */
[----:B-1----:R-:W-:Y:S06]  /*01d0*/  @!P0 BRA `(.L_x_3) ;  /* 0x00000000000c8947 */ /* 0x002fec0003800000 */
[----:B------:R-:W-:-:S07]  /*01e0*/  MOV R2, 0x200 ;  /* 0x0000020000027802 */ /* 0x000fce0000000f00 */
[----:B------:R-:W-:Y:S05]  /*01f0*/  CALL.REL.NOINC `($__internal_1_$__cuda_sm3x_div_rn_noftz_f32_slowpath) ;  /* 0x00000000007c7944 */ /* 0x000fea0003c00000 */
[----:B------:R-:W-:-:S07]  /*0200*/  IMAD.MOV.U32 R7, RZ, RZ, R0 ;  /* 0x000000ffff077224 */ /* 0x000fce00078e0000 */
.L_x_3:
[----:B------:R-:W-:Y:S05]  /*0210*/  BSYNC.RECONVERGENT B0 ;  /* 0x0000000000007941 */ /* 0x000fea0003800200 */
.L_x_2:
[----:B------:R-:W0:Y:S02]  /*0220*/  LDC.64 R2, c[0x0][0x380] ;  /* 0x0000e000ff027b82 */ /* 0x000e240000000a00 */
[----:B0-----:R-:W-:-:S05]  /*0230*/  IMAD.WIDE R4, R4, 0x4, R2 ;  /* 0x0000000404047825 */ /* 0x001fca00078e0202 */
[----:B------:R-:W-:Y:S01]  /*0240*/  STG.E desc[UR6][R4.64], R7 ;  /* 0x0000000704007986 */ /* 0x000fe2000c101906 */
[----:B------:R-:W-:Y:S05]  /*0250*/  EXIT ;  /* 0x000000000000794d */ /* 0x000fea0003800000 */
        .weak           $__internal_0_$__cuda_sm20_sqrt_rn_f32_slowpath
        .type           $__internal_0_$__cuda_sm20_sqrt_rn_f32_slowpath,@function
        .size           $__internal_0_$__cuda_sm20_sqrt_rn_f32_slowpath,($__internal_1_$__cuda_sm3x_div_rn_noftz_f32_slowpath - $__internal_0_$__cuda_sm20_sqrt_rn_f32_slowpath)
$__internal_0_$__cuda_sm20_sqrt_rn_f32_slowpath:
[----:B------:R-:W0:Y:S02]  /*0260*/  LDC R2, c[0x0][0x390] ;  /* 0x0000e400ff027b82 */ /* 0x000e240000000800 */
[----:B0-----:R-:W-:-:S13]  /*0270*/  LOP3.LUT P0, RZ, R2, 0x7fffffff, RZ, 0xc0, !PT ;  /* 0x7fffffff02ff7812 */ /* 0x001fda000780c0ff */
[----:B------:R-:W0:Y:S01]  /*0280*/  @!P0 LDC R3, c[0x0][0x390] ;  /* 0x0000e400ff038b82 */ /* 0x000e220000000800 */
[----:B------:R-:W-:Y:S05]  /*0290*/  @!P0 BRA `(.L_x_4) ;  /* 0x0000000000448947 */ /* 0x000fea0003800000 */
[----:B------:R-:W-:-:S13]  /*02a0*/  FSETP.GEU.FTZ.AND P0, PT, R2, RZ, PT ;  /* 0x000000ff0200720b */ /* 0x000fda0003f1e000 */
[----:B0-----:R-:W-:Y:S01]  /*02b0*/  @!P0 IMAD.MOV.U32 R3, RZ, RZ, 0x7fffffff ;  /* 0x7fffffffff038424 */ /* 0x001fe200078e00ff */
[----:B------:R-:W-:Y:S06]  /*02c0*/  @!P0 BRA `(.L_x_4) ;  /* 0x0000000000388947 */ /* 0x000fec0003800000 */
[----:B------:R-:W-:-:S13]  /*02d0*/  FSETP.GTU.FTZ.AND P0, PT, |R2|, +INF , PT ;  /* 0x7f8000000200780b */ /* 0x000fda0003f1c200 */
[----:B------:R-:W-:Y:S01]  /*02e0*/  @P0 FADD.FTZ R3, R2, 1 ;  /* 0x3f80000002030421 */ /* 0x000fe20000010000 */
[----:B------:R-:W-:Y:S06]  /*02f0*/  @P0 BRA `(.L_x_4) ;  /* 0x00000000002c0947 */ /* 0x000fec0003800000 */
[----:B------:R-:W-:-:S13]  /*0300*/  FSETP.NEU.FTZ.AND P0, PT, |R2|, +INF , PT ;  /* 0x7f8000000200780b */ /* 0x000fda0003f1d200 */
[----:B------:R-:W1:Y:S01]  /*0310*/  @!P0 LDC R3, c[0x0][0x390] ;  /* 0x0000e400ff038b82 */ /* 0x000e620000000800 */
[----:B------:R-:W-:Y:S05]  /*0320*/  @!P0 BRA `(.L_x_4) ;  /* 0x0000000000208947 */ /* 0x000fea0003800000 */
[----:B------:R-:W-:-:S04]  /*0330*/  FFMA R2, R2, 1.84467440737095516160e+19, RZ ;  /* 0x5f80000002027823 */ /* 0x000fc800000000ff */
[----:B-1----:R-:W0:Y:S02]  /*0340*/  MUFU.RSQ R3, R2 ;  /* 0x0000000200037308 */ /* 0x002e240000001400 */
[----:B0-----:R-:W-:Y:S01]  /*0350*/  FMUL.FTZ R5, R2, R3 ;  /* 0x0000000302057220 */ /* 0x001fe20000410000 */
[----:B------:R-:W-:-:S03]  /*0360*/  FMUL.FTZ R3, R3, 0.5 ;  /* 0x3f00000003037820 */ /* 0x000fc60000410000 */
[----:B------:R-:W-:-:S04]  /*0370*/  FADD.FTZ R6, -R5, -RZ ;  /* 0x800000ff05067221 */ /* 0x000fc80000010100 */
[----:B------:R-:W-:-:S04]  /*0380*/  FFMA R6, R5, R6, R2 ;  /* 0x0000000605067223 */ /* 0x000fc80000000002 */
[----:B------:R-:W-:-:S04]  /*0390*/  FFMA R3, R6, R3, R5 ;  /* 0x0000000306037223 */ /* 0x000fc80000000005 */
[----:B------:R-:W-:-:S07]  /*03a0*/  FMUL.FTZ R3, R3, 2.3283064365386962891e-10 ;  /* 0x2f80000003037820 */ /* 0x000fce0000410000 */
.L_x_4:
[----:B01----:R-:W-:Y:S02]  /*03b0*/  IMAD.MOV.U32 R5, RZ, RZ, R3 ;  /* 0x000000ffff057224 */ /* 0x003fe400078e0003 */
[----:B------:R-:W-:Y:S02]  /*03c0*/  IMAD.MOV.U32 R2, RZ, RZ, R7 ;  /* 0x000000ffff027224 */ /* 0x000fe400078e0007 */
[----:B------:R-:W-:-:S04]  /*03d0*/  IMAD.MOV.U32 R3, RZ, RZ, 0x0 ;  /* 0x00000000ff037424 */ /* 0x000fc800078e00ff */
[----:B------:R-:W-:Y:S05]  /*03e0*/  RET.REL.NODEC R2 `(_Z14cu_divide_ydotPfS_f) ;  /* 0xfffffffc02047950 */ /* 0x000fea0003c3ffff */
        .weak           $__internal_1_$__cuda_sm3x_div_rn_noftz_f32_slowpath
        .type           $__internal_1_$__cuda_sm3x_div_rn_noftz_f32_slowpath,@function
        .size           $__internal_1_$__cuda_sm3x_div_rn_noftz_f32_slowpath,(.L_x_57 - $__internal_1_$__cuda_sm3x_div_rn_noftz_f32_slowpath)
$__internal_1_$__cuda_sm3x_div_rn_noftz_f32_slowpath:
[----:B------:R-:W-:Y:S01]  /*03f0*/  SHF.R.U32.HI R6, RZ, 0x17, R3 ;  /* 0x00000017ff067819 */ /* 0x000fe20000011603 */
[----:B------:R-:W-:Y:S01]  /*0400*/  BSSY.RECONVERGENT B1, `(.L_x_5) ;  /* 0x0000063000017945 */ /* 0x000fe20003800200 */
[--C-:B------:R-:W-:Y:S02]  /*0410*/  SHF.R.U32.HI R5, RZ, 0x17, R0.reuse ;  /* 0x00000017ff057819 */ /* 0x100fe40000011600 */
[----:B------:R-:W-:Y:S01]  /*0420*/  LOP3.LUT R10, R6, 0xff, RZ, 0xc0, !PT ;  /* 0x000000ff060a7812 */ /* 0x000fe200078ec0ff */
[----:B------:R-:W-:Y:S01]  /*0430*/  IMAD.MOV.U32 R6, RZ, RZ, R0 ;  /* 0x000000ffff067224 */ /* 0x000fe200078e0000 */
[----:B------:R-:W-:-:S03]  /*0440*/  LOP3.LUT R5, R5, 0xff, RZ, 0xc0, !PT ;  /* 0x000000ff05057812 */ /* 0x000fc600078ec0ff */
[----:B------:R-:W-:Y:S01]  /*0450*/  VIADD R9, R10, 0xffffffff ;  /* 0xffffffff0a097836 */ /* 0x000fe20000000000 */
[----:B------:R-:W-:-:S04]  /*0460*/  IADD3 R8, PT, PT, R5, -0x1, RZ ;  /* 0xffffffff05087810 */ /* 0x000fc80007ffe0ff */
[----:B------:R-:W-:-:S04]  /*0470*/  ISETP.GT.U32.AND P0, PT, R9, 0xfd, PT ;  /* 0x000000fd0900780c */ /* 0x000fc80003f04070 */
[----:B------:R-:W-:-:S13]  /*0480*/  ISETP.GT.U32.OR P0, PT, R8, 0xfd, P0 ;  /* 0x000000fd0800780c */ /* 0x000fda0000704470 */
[----:B------:R-:W-:Y:S01]  /*0490*/  @!P0 IMAD.MOV.U32 R7, RZ, RZ, RZ ;  /* 0x000000ffff078224 */ /* 0x000fe200078e00ff */
[----:B------:R-:W-:Y:S06]  /*04a0*/  @!P0 BRA `(.L_x_6) ;  /* 0x00000000005c8947 */ /* 0x000fec0003800000 */
[----:B------:R-:W-:Y:S02]  /*04b0*/  FSETP.GTU.FTZ.AND P1, PT, |R3|, +INF , PT ;  /* 0x7f8000000300780b */ /* 0x000fe40003f3c200 */
[----:B------:R-:W-:-:S04]  /*04c0*/  FSETP.GTU.FTZ.AND P0, PT, |R0|, +INF , PT ;  /* 0x7f8000000000780b */ /* 0x000fc80003f1c200 */
[----:B------:R-:W-:-:S13]  /*04d0*/  PLOP3.LUT P0, PT, P0, P1, PT, 0xf8, 0x8f ;  /* 0x00000000008f781c */ /* 0x000fda0000703f70 */
[----:B------:R-:W-:Y:S05]  /*04e0*/  @P0 BRA `(.L_x_7) ;  /* 0x00000004004c0947 */ /* 0x000fea0003800000 */
[----:B------:R-:W-:-:S13]  /*04f0*/  LOP3.LUT P0, RZ, R3, 0x7fffffff, R6, 0xc8, !PT ;  /* 0x7fffffff03ff7812 */ /* 0x000fda000780c806 */
[----:B------:R-:W-:Y:S05]  /*0500*/  @!P0 BRA `(.L_x_8) ;  /* 0x00000004003c8947 */ /* 0x000fea0003800000 */
[C---:B------:R-:W-:Y:S02]  /*0510*/  FSETP.NEU.FTZ.AND P2, PT, |R0|.reuse, +INF , PT ;  /* 0x7f8000000000780b */ /* 0x040fe40003f5d200 */
[----:B------:R-:W-:Y:S02]  /*0520*/  FSETP.NEU.FTZ.AND P1, PT, |R3|, +INF , PT ;  /* 0x7f8000000300780b */ /* 0x000fe40003f3d200 */
[----:B------:R-:W-:-:S11]  /*0530*/  FSETP.NEU.FTZ.AND P0, PT, |R0|, +INF , PT ;  /* 0x7f8000000000780b */ /* 0x000fd60003f1d200 */
[----:B------:R-:W-:Y:S05]  /*0540*/  @!P1 BRA !P2, `(.L_x_8) ;  /* 0x00000004002c9947 */ /* 0x000fea0005000000 */
[----:B------:R-:W-:-:S04]  /*0550*/  LOP3.LUT P2, RZ, R6, 0x7fffffff, RZ, 0xc0, !PT ;  /* 0x7fffffff06ff7812 */ /* 0x000fc8000784c0ff */
[----:B------:R-:W-:-:S13]  /*0560*/  PLOP3.LUT P1, PT, P1, P2, PT, 0x2f, 0xf2 ;  /* 0x0000000000f2781c */ /* 0x000fda0000f24577 */
[----:B------:R-:W-:Y:S05]  /*0570*/  @P1 BRA `(.L_x_9) ;  /* 0x0000000400181947 */ /* 0x000fea0003800000 */
[----:B------:R-:W-:-:S04]  /*0580*/  LOP3.LUT P1, RZ, R3, 0x7fffffff, RZ, 0xc0, !PT ;  /* 0x7fffffff03ff7812 */ /* 0x000fc8000782c0ff */
[----:B------:R-:W-:-:S13]  /*0590*/  PLOP3.LUT P0, PT, P0, P1, PT, 0x2f, 0xf2 ;  /* 0x0000000000f2781c */ /* 0x000fda0000702577 */
[----:B------:R-:W-:Y:S05]  /*05a0*/  @P0 BRA `(.L_x_10) ;  /* 0x0000000400000947 */ /* 0x000fea0003800000 */
[----:B------:R-:W-:Y:S02]  /*05b0*/  ISETP.GE.AND P0, PT, R8, RZ, PT ;  /* 0x000000ff0800720c */ /* 0x000fe40003f06270 */
[----:B------:R-:W-:-:S11]  /*05c0*/  ISETP.GE.AND P1, PT, R9, RZ, PT ;  /* 0x000000ff0900720c */ /* 0x000fd60003f26270 */
[----:B------:R-:W-:Y:S02]  /*05d0*/  @P0 IMAD.MOV.U32 R7, RZ, RZ, RZ ;  /* 0x000000ffff070224 */ /* 0x000fe400078e00ff */
[----:B------:R-:W-:Y:S01]  /*05e0*/  @!P0 FFMA R6, R0, 1.84467440737095516160e+19, RZ ;  /* 0x5f80000000068823 */ /* 0x000fe200000000ff */
[----:B------:R-:W-:Y:S02]  /*05f0*/  @!P0 IMAD.MOV.U32 R7, RZ, RZ, -0x40 ;  /* 0xffffffc0ff078424 */ /* 0x000fe400078e00ff */
[----:B------:R-:W-:Y:S02]  /*0600*/  @!P1 FFMA R3, R3, 1.84467440737095516160e+19, RZ ;  /* 0x5f80000003039823 */ /* 0x000fe400000000ff */
[----:B------:R-:W-:-:S07]  /*0610*/  @!P1 VIADD R7, R7, 0x40 ;  /* 0x0000004007079836 */ /* 0x000fce0000000000 */
.L_x_6:
[----:B------:R-:W-:Y:S01]  /*0620*/  LEA R0, R10, 0xc0800000, 0x17 ;  /* 0xc08000000a007811 */ /* 0x000fe200078eb8ff */
[----:B------:R-:W-:Y:S01]  /*0630*/  VIADD R5, R5, 0xffffff81 ;  /* 0xffffff8105057836 */ /* 0x000fe20000000000 */
[----:B------:R-:W-:Y:S02]  /*0640*/  BSSY.RECONVERGENT B2, `(.L_x_11) ;  /* 0x0000035000027945 */ /* 0x000fe40003800200 */
[----:B------:R-:W-:Y:S01]  /*0650*/  IADD3 R3, PT, PT, -R0, R3, RZ ;  /* 0x0000000300037210 */ /* 0x000fe20007ffe1ff */
[----:B------:R-:W-:-:S03]  /*0660*/  IMAD R0, R5, -0x800000, R6 ;  /* 0xff80000005007824 */ /* 0x000fc600078e0206 */
[----:B------:R-:W0:Y:S01]  /*0670*/  MUFU.RCP R8, R3 ;  /* 0x0000000300087308 */ /* 0x000e220000001000 */
[----:B------:R-:W-:-:S04]  /*0680*/  FADD.FTZ R9, -R3, -RZ ;  /* 0x800000ff03097221 */ /* 0x000fc80000010100 */
[----:B0-----:R-:W-:-:S04]  /*0690*/  FFMA R11, R8, R9, 1 ;  /* 0x3f800000080b7423 */ /* 0x001fc80000000009 */
[----:B------:R-:W-:-:S04]  /*06a0*/  FFMA R13, R8, R11, R8 ;  /* 0x0000000b080d7223 */ /* 0x000fc80000000008 */
[----:B------:R-:W-:-:S04]  /*06b0*/  FFMA R6, R0, R13, RZ ;  /* 0x0000000d00067223 */ /* 0x000fc800000000ff */
[----:B------:R-:W-:-:S04]  /*06c0*/  FFMA R11, R9, R6, R0 ;  /* 0x00000006090b7223 */ /* 0x000fc80000000000 */
[----:B------:R-:W-:Y:S01]  /*06d0*/  FFMA R8, R13, R11, R6 ;  /* 0x0000000b0d087223 */ /* 0x000fe20000000006 */
[----:B------:R-:W-:-:S03]  /*06e0*/  IADD3 R6, PT, PT, R5, 0x7f, -R10 ;  /* 0x0000007f05067810 */ /* 0x000fc60007ffe80a */
[----:B------:R-:W-:Y:S02]  /*06f0*/  FFMA R9, R9, R8, R0 ;  /* 0x0000000809097223 */ /* 0x000fe40000000000 */
[----:B------:R-:W-:Y:S02]  /*0700*/  IMAD.IADD R6, R6, 0x1, R7 ;  /* 0x0000000106067824 */ /* 0x000fe400078e0207 */
[----:B------:R-:W-:-:S05]  /*0710*/  FFMA R0, R13, R9, R8 ;  /* 0x000000090d007223 */ /* 0x000fca0000000008 */
[----:B------:R-:W-:-:S04]  /*0720*/  SHF.R.U32.HI R3, RZ, 0x17, R0 ;  /* 0x00000017ff037819 */ /* 0x000fc80000011600 */
[----:B------:R-:W-:-:S05]  /*0730*/  LOP3.LUT R3, R3, 0xff, RZ, 0xc0, !PT ;  /* 0x000000ff03037812 */ /* 0x000fca00078ec0ff */
[----:B------:R-:W-:-:S04]  /*0740*/  IMAD.IADD R7, R3, 0x1, R6 ;  /* 0x0000000103077824 */ /* 0x000fc800078e0206 */
[----:B------:R-:W-:-:S05]  /*0750*/  VIADD R3, R7, 0xffffffff ;  /* 0xffffffff07037836 */ /* 0x000fca0000000000 */
[----:B------:R-:W-:-:S13]  /*0760*/  ISETP.GE.U32.AND P0, PT, R3, 0xfe, PT ;  /* 0x000000fe0300780c */ /* 0x000fda0003f06070 */
[----:B------:R-:W-:Y:S05]  /*0770*/  @!P0 BRA `(.L_x_12) ;  /* 0x0000000000808947 */ /* 0x000fea0003800000 */
[----:B------:R-:W-:-:S13]  /*0780*/  ISETP.GT.AND P0, PT, R7, 0xfe, PT ;  /* 0x000000fe0700780c */ /* 0x000fda0003f04270 */
[----:B------:R-:W-:Y:S05]  /*0790*/  @P0 BRA `(.L_x_13) ;  /* 0x00000000006c0947 */ /* 0x000fea0003800000 */
[----:B------:R-:W-:-:S13]  /*07a0*/  ISETP.GE.AND P0, PT, R7, 0x1, PT ;  /* 0x000000010700780c */ /* 0x000fda0003f06270 */
[----:B------:R-:W-:Y:S05]  /*07b0*/  @P0 BRA `(.L_x_14) ;  /* 0x0000000000740947 */ /* 0x000fea0003800000 */
[----:B------:R-:W-:Y:S02]  /*07c0*/  ISETP.GE.AND P0, PT, R7, -0x18, PT ;  /* 0xffffffe80700780c */ /* 0x000fe40003f06270 */
[----:B------:R-:W-:-:S11]  /*07d0*/  LOP3.LUT R0, R0, 0x80000000, RZ, 0xc0, !PT ;  /* 0x8000000000007812 */ /* 0x000fd600078ec0ff */
[----:B------:R-:W-:Y:S05]  /*07e0*/  @!P0 BRA `(.L_x_14) ;  /* 0x0000000000688947 */ /* 0x000fea0003800000 */
[CCC-:B------:R-:W-:Y:S01]  /*07f0*/  FFMA.RZ R3, R13.reuse, R9.reuse, R8.reuse ;  /* 0x000000090d037223 */ /* 0x1c0fe2000000c008 */
[-CC-:B------:R-:W-:Y:S01]  /*0800*/  FFMA.RM R6, R13, R9.reuse, R8.reuse ;  /* 0x000000090d067223 */ /* 0x180fe20000004008 */
[C---:B------:R-:W-:Y:S02]  /*0810*/  ISETP.NE.AND P2, PT, R7.reuse, RZ, PT ;  /* 0x000000ff0700720c */ /* 0x040fe40003f45270 */
[----:B------:R-:W-:Y:S02]  /*0820*/  ISETP.NE.AND P1, PT, R7, RZ, PT ;  /* 0x000000ff0700720c */ /* 0x000fe40003f25270 */
[----:B------:R-:W-:Y:S01]  /*0830*/  LOP3.LUT R5, R3, 0x7fffff, RZ, 0xc0, !PT ;  /* 0x007fffff03057812 */ /* 0x000fe200078ec0ff */
[----:B------:R-:W-:Y:S01]  /*0840*/  FFMA.RP R3, R13, R9, R8 ;  /* 0x000000090d037223 */ /* 0x000fe20000008008 */
[C---:B------:R-:W-:Y:S01]  /*0850*/  VIADD R8, R7.reuse, 0x20 ;  /* 0x0000002007087836 */ /* 0x040fe20000000000 */
[----:B------:R-:W-:Y:S02]  /*0860*/  IADD3 R7, PT, PT, -R7, RZ, RZ ;  /* 0x000000ff07077210 */ /* 0x000fe40007ffe1ff */
[----:B------:R-:W-:-:S02]  /*0870*/  LOP3.LUT R5, R5, 0x800000, RZ, 0xfc, !PT ;  /* 0x0080000005057812 */ /* 0x000fc400078efcff */
[----:B------:R-:W-:Y:S02]  /*0880*/  FSETP.NEU.FTZ.AND P0, PT, R3, R6, PT ;  /* 0x000000060300720b */ /* 0x000fe40003f1d000 */
[----:B------:R-:W-:Y:S02]  /*0890*/  SHF.L.U32 R8, R5, R8, RZ ;  /* 0x0000000805087219 */ /* 0x000fe400000006ff */
[----:B------:R-:W-:Y:S02]  /*08a0*/  SEL R6, R7, RZ, P2 ;  /* 0x000000ff07067207 */ /* 0x000fe40001000000 */
[----:B------:R-:W-:Y:S02]  /*08b0*/  ISETP.NE.AND P1, PT, R8, RZ, P1 ;  /* 0x000000ff0800720c */ /* 0x000fe40000f25270 */
[----:B------:R-:W-:Y:S02]  /*08c0*/  SHF.R.U32.HI R6, RZ, R6, R5 ;  /* 0x00000006ff067219 */ /* 0x000fe40000011605 */
[----:B------:R-:W-:-:S02]  /*08d0*/  PLOP3.LUT P0, PT, P0, P1, PT, 0xf8, 0x8f ;  /* 0x00000000008f781c */ /* 0x000fc40000703f70 */
[----:B------:R-:W-:Y:S02]  /*08e0*/  SHF.R.U32.HI R8, RZ, 0x1, R6 ;  /* 0x00000001ff087819 */ /* 0x000fe40000011606 */
[----:B------:R-:W-:-:S04]  /*08f0*/  SEL R3, RZ, 0x1, !P0 ;  /* 0x00000001ff037807 */ /* 0x000fc80004000000 */
[----:B------:R-:W-:-:S04]  /*0900*/  LOP3.LUT R3, R3, 0x1, R8, 0xf8, !PT ;  /* 0x0000000103037812 */ /* 0x000fc800078ef808 */
[----:B------:R-:W-:-:S05]  /*0910*/  LOP3.LUT R3, R3, R6, RZ, 0xc0, !PT ;  /* 0x0000000603037212 */ /* 0x000fca00078ec0ff */
[----:B------:R-:W-:-:S05]  /*0920*/  IMAD.IADD R3, R8, 0x1, R3 ;  /* 0x0000000108037824 */ /* 0x000fca00078e0203 */
[----:B------:R-:W-:Y:S01]  /*0930*/  LOP3.LUT R0, R3, R0, RZ, 0xfc, !PT ;  /* 0x0000000003007212 */ /* 0x000fe200078efcff */
[----:B------:R-:W-:Y:S06]  /*0940*/  BRA `(.L_x_14) ;  /* 0x0000000000107947 */ /* 0x000fec0003800000 */
.L_x_13:
[----:B------:R-:W-:-:S04]  /*0950*/  LOP3.LUT R0, R0, 0x80000000, RZ, 0xc0, !PT ;  /* 0x8000000000007812 */ /* 0x000fc800078ec0ff */
[----:B------:R-:W-:Y:S01]  /*0960*/  LOP3.LUT R0, R0, 0x7f800000, RZ, 0xfc, !PT ;  /* 0x7f80000000007812 */ /* 0x000fe200078efcff */
[----:B------:R-:W-:Y:S06]  /*0970*/  BRA `(.L_x_14) ;  /* 0x0000000000047947 */ /* 0x000fec0003800000 */
.L_x_12:
[----:B------:R-:W-:-:S07]  /*0980*/  IMAD R0, R6, 0x800000, R0 ;  /* 0x0080000006007824 */ /* 0x000fce00078e0200 */
.L_x_14:
[----:B------:R-:W-:Y:S05]  /*0990*/  BSYNC.RECONVERGENT B2 ;  /* 0x0000000000027941 */ /* 0x000fea0003800200 */
.L_x_11:
[----:B------:R-:W-:Y:S05]  /*09a0*/  BRA `(.L_x_15) ;  /* 0x0000000000207947 */ /* 0x000fea0003800000 */
.L_x_10:
[----:B------:R-:W-:-:S04]  /*09b0*/  LOP3.LUT R0, R3, 0x80000000, R6, 0x48, !PT ;  /* 0x8000000003007812 */ /* 0x000fc800078e4806 */
[----:B------:R-:W-:Y:S01]  /*09c0*/  LOP3.LUT R0, R0, 0x7f800000, RZ, 0xfc, !PT ;  /* 0x7f80000000007812 */ /* 0x000fe200078efcff */
[----:B------:R-:W-:Y:S06]  /*09d0*/  BRA `(.L_x_15) ;  /* 0x0000000000147947 */ /* 0x000fec0003800000 */
.L_x_9:
[----:B------:R-:W-:Y:S01]  /*09e0*/  LOP3.LUT R0, R3, 0x80000000, R6, 0x48, !PT ;  /* 0x8000000003007812 */ /* 0x000fe200078e4806 */
[----:B------:R-:W-:Y:S06]  /*09f0*/  BRA `(.L_x_15) ;  /* 0x00000000000c7947 */ /* 0x000fec0003800000 */
.L_x_8:
[----:B------:R-:W0:Y:S01]  /*0a00*/  MUFU.RSQ R0, -QNAN ;  /* 0xffc0000000007908 */ /* 0x000e220000001400 */
[----:B------:R-:W-:Y:S05]  /*0a10*/  BRA `(.L_x_15) ;  /* 0x0000000000047947 */ /* 0x000fea0003800000 */
.L_x_7:
[----:B------:R-:W-:-:S07]  /*0a20*/  FADD.FTZ R0, R0, R3 ;  /* 0x0000000300007221 */ /* 0x000fce0000010000 */
.L_x_15:
[----:B------:R-:W-:Y:S05]  /*0a30*/  BSYNC.RECONVERGENT B1 ;  /* 0x0000000000017941 */ /* 0x000fea0003800200 */
.L_x_5:
[----:B------:R-:W-:-:S04]  /*0a40*/  IMAD.MOV.U32 R3, RZ, RZ, 0x0 ;  /* 0x00000000ff037424 */ /* 0x000fc800078e00ff */
[----:B0-----:R-:W-:Y:S05]  /*0a50*/  RET.REL.NODEC R2 `(_Z14cu_divide_ydotPfS_f) ;  /* 0xfffffff402687950 */ /* 0x001fea0003c3ffff */
.L_x_16:
[----:B------:R-:W-:-:S00]  /*0a60*/  BRA `(.L_x_16) ;  /* 0xfffffffc00fc7947 */ /* 0x000fc0000383ffff */
[----:B------:R-:W-:-:S00]  /*0a70*/  NOP ;  /* 0x0000000000007918 */ /* 0x000fc00000000000 */
        /* <DEDUP_REMOVED lines=8> */
.L_x_57:


//--------------------- .text._Z7cu_multPfS_i     --------------------------
	.section	.text._Z7cu_multPfS_i,"ax",@progbits
	.align	128
        .global         _Z7cu_multPfS_i
        .type           _Z7cu_multPfS_i,@function
        .size           _Z7cu_multPfS_i,(.L_x_58 - _Z7cu_multPfS_i)
        .other          _Z7cu_multPfS_i,@"STO_CUDA_ENTRY STV_DEFAULT"
_Z7cu_multPfS_i:
.text._Z7cu_multPfS_i:
[----:B------:R-:W-:Y:S01]  /*0000*/  LDC R1, c[0x0][0x37c] ;  /* 0x0000df00ff017b82 */ /* 0x000fe20000000800 */
[----:B------:R-:W0:Y:S07]  /*0010*/  S2R R8, SR_CTAID.X ;  /* 0x0000000000087919 */ /* 0x000e2e0000002500 */
[----:B------:R-:W1:Y:S01]  /*0020*/  LDC R0, c[0x0][0x390] ;  /* 0x0000e400ff007b82 */ /* 0x000e620000000800 */
[----:B------:R-:W2:Y:S01]  /*0030*/  LDCU.64 UR6, c[0x0][0x358] ;  /* 0x00006b00ff0677ac */ /* 0x000ea20008000a00 */
[----:B------:R-:W0:Y:S06]  /*0040*/  S2R R3, SR_TID.X ;  /* 0x0000000000037919 */ /* 0x000e2c0000002100 */
[----:B------:R-:W3:Y:S01]  /*0050*/  LDC.64 R10, c[0x0][0x388] ;  /* 0x0000e200ff0a7b82 */ /* 0x000ee20000000a00 */
[----:B-1----:R-:W-:Y:S01]  /*0060*/  ISETP.GE.AND P0, PT, R0, 0x1, PT ;  /* 0x000000010000780c */ /* 0x002fe20003f06270 */
[----:B0-----:R-:W-:-:S04]  /*0070*/  IMAD R8, R8, 0x100, R3 ;  /* 0x0000010008087824 */ /* 0x001fc800078e0203 */
[----:B---3--:R-:W-:-:S05]  /*0080*/  IMAD.WIDE R10, R8, 0x4, R10 ;  /* 0x00000004080a7825 */ /* 0x008fca00078e020a */
[----:B--2---:R0:W-:Y:S03]  /*0090*/  STG.E desc[UR6][R10.64], RZ ;  /* 0x000000ff0a007986 */ /* 0x0041e6000c101906 */
[----:B------:R-:W-:Y:S05]  /*00a0*/  @!P0 EXIT ;  /* 0x000000000000894d */ /* 0x000fea0003800000 */
[----:B------:R-:W-:Y:S01]  /*00b0*/  VIADD R6, R8, 0x1 ;  /* 0x0000000108067836 */ /* 0x000fe20000000000 */
[C---:B------:R-:W-:Y:S01]  /*00c0*/  ISETP.GE.U32.AND P0, PT, R0.reuse, 0x8, PT ;  /* 0x000000080000780c */ /* 0x040fe20003f06070 */
[----:B------:R-:W-:Y:S01]  /*00d0*/  HFMA2 R5, -RZ, RZ, 0, 0 ;  /* 0x00000000ff057431 */ /* 0x000fe200000001ff */
[----:B------:R-:W-:Y:S01]  /*00e0*/  LOP3.LUT R4, R0, 0x7, RZ, 0xc0, !PT ;  /* 0x0000000700047812 */ /* 0x000fe200078ec0ff */
[----:B------:R1:W2:Y:S01]  /*00f0*/  I2F.F64 R12, R6 ;  /* 0x00000006000c7312 */ /* 0x0002a20000201c00 */
[----:B------:R-:W-:-:S09]  /*0100*/  IMAD.MOV.U32 R3, RZ, RZ, RZ ;  /* 0x000000ffff037224 */ /* 0x000fd200078e00ff */
[----:B-1----:R-:W-:Y:S05]  /*0110*/  @!P0 BRA `(.L_x_17) ;  /* 0x0000000c00708947 */ /* 0x002fea0003800000 */
[----:B------:R-:W1:Y:S01]  /*0120*/  LDC.64 R14, c[0x0][0x380] ;  /* 0x0000e000ff0e7b82 */ /* 0x000e620000000a00 */
[----:B------:R-:W-:Y:S01]  /*0130*/  LOP3.LUT R3, R0, 0x7ffffff8, RZ, 0xc0, !PT ;  /* 0x7ffffff800037812 */ /* 0x000fe200078ec0ff */
[----:B------:R-:W-:Y:S02]  /*0140*/  IMAD.MOV.U32 R2, RZ, RZ, RZ ;  /* 0x000000ffff027224 */ /* 0x000fe400078e00ff */
[----:B------:R-:W-:-:S07]  /*0150*/  IMAD.MOV.U32 R5, RZ, RZ, RZ ;  /* 0x000000ffff057224 */ /* 0x000fce00078e00ff */
.L_x_34:
[----:B------:R-:W-:Y:S01]  /*0160*/  IMAD.IADD R7, R6, 0x1, R2 ;  /* 0x0000000106077824 */ /* 0x000fe200078e0202 */
[----:B------:R-:W-:Y:S01]  /*0170*/  IADD3 R0, PT, PT, R8, R2, RZ ;  /* 0x0000000208007210 */ /* 0x000fe20007ffe0ff */
[----:B------:R-:W-:Y:S02]  /*0180*/  BSSY.RECONVERGENT B1, `(.L_x_18) ;  /* 0x0000014000017945 */ /* 0x000fe40003800200 */
[----:B---3--:R-:W3:Y:S08]  /*0190*/  I2F.F64 R16, R7 ;  /* 0x0000000700107312 */ /* 0x008ef00000201c00 */
[----:B------:R-:W2:Y:S01]  /*01a0*/  I2F.F64 R18, R0 ;  /* 0x0000000000127312 */ /* 0x000ea20000201c00 */
[----:B---3--:R-:W-:-:S08]  /*01b0*/  DMUL R16, R16, 0.5 ;  /* 0x3fe0000010107828 */ /* 0x008fd00000000000 */
[----:B--2---:R-:W-:-:S06]  /*01c0*/  DFMA R18, R16, R18, R12 ;  /* 0x000000121012722b */ /* 0x004fcc000000000c */
[----:B------:R-:W2:Y:S04]  /*01d0*/  MUFU.RCP64H R17, R19 ;  /* 0x0000001300117308 */ /* 0x000ea80000001800 */
[----:B------:R-:W-:-:S05]  /*01e0*/  VIADD R16, R19, 0x300402 ;  /* 0x0030040213107836 */ /* 0x000fca0000000000 */
[----:B------:R-:W-:Y:S01]  /*01f0*/  FSETP.GEU.AND P0, PT, |R16|, 5.8789094863358348022e-39, PT ;  /* 0x004004021000780b */ /* 0x000fe20003f0e200 */
[----:B--2---:R-:W-:-:S08]  /*0200*/  DFMA R20, -R18, R16, 1 ;  /* 0x3ff000001214742b */ /* 0x004fd00000000110 */
[----:B------:R-:W-:-:S08]  /*0210*/  DFMA R20, R20, R20, R20 ;  /* 0x000000141414722b */ /* 0x000fd00000000014 */
[----:B------:R-:W-:-:S08]  /*0220*/  DFMA R20, R16, R20, R16 ;  /* 0x000000141014722b */ /* 0x000fd00000000010 */
[----:B------:R-:W-:-:S08]  /*0230*/  DFMA R24, -R18, R20, 1 ;  /* 0x3ff000001218742b */ /* 0x000fd00000000114 */
[----:B------:R-:W-:Y:S01]  /*0240*/  DFMA R24, R20, R24, R20 ;  /* 0x000000181418722b */ /* 0x000fe20000000014 */
[----:B------:R-:W-:Y:S10]  /*0250*/  @P0 BRA `(.L_x_19) ;  /* 0x0000000000180947 */ /* 0x000ff40003800000 */
[----:B------:R-:W-:Y:S02]  /*0260*/  LOP3.LUT R22, R19, 0x7fffffff, RZ, 0xc0, !PT ;  /* 0x7fffffff13167812 */ /* 0x000fe400078ec0ff */
[----:B------:R-:W-:-:S03]  /*0270*/  MOV R26, 0x2a0 ;  /* 0x000002a0001a7802 */ /* 0x000fc60000000f00 */
[----:B------:R-:W-:-:S07]  /*0280*/  VIADD R22, R22, 0xfff00000 ;  /* 0xfff0000016167836 */ /* 0x000fce0000000000 */
[----:B01----:R-:W-:Y:S05]  /*0290*/  CALL.REL.NOINC `($__internal_2_$__cuda_sm20_dblrcp_rn_slowpath_v3) ;  /* 0x0000001800287944 */ /* 0x003fea0003c00000 */
[----:B------:R-:W-:Y:S01]  /*02a0*/  IMAD.MOV.U32 R24, RZ, RZ, R20 ;  /* 0x000000ffff187224 */ /* 0x000fe200078e0014 */
[----:B------:R-:W-:-:S07]  /*02b0*/  MOV R25, R21 ;  /* 0x0000001500197202 */ /* 0x000fce0000000f00 */
.L_x_19:
[----:B------:R-:W-:Y:S05]  /*02c0*/  BSYNC.RECONVERGENT B1 ;  /* 0x0000000000017941 */ /* 0x000fea0003800200 */
.L_x_18:
[----:B-1----:R-:W-:-:S05]  /*02d0*/  IMAD.WIDE.U32 R16, R2, 0x4, R14 ;  /* 0x0000000402107825 */ /* 0x002fca00078e000e */
[----:B------:R-:W2:Y:S01]  /*02e0*/  LDG.E R26, desc[UR6][R16.64] ;  /* 0x00000006101a7981 */ /* 0x000ea2000c1e1900 */
[C---:B------:R-:W-:Y:S01]  /*02f0*/  VIADD R9, R0.reuse, 0x2 ;  /* 0x0000000200097836 */ /* 0x040fe20000000000 */
[----:B------:R-:W-:Y:S01]  /*0300*/  F2F.F32.F64 R24, R24 ;  /* 0x0000001800187310 */ /* 0x000fe20000301000 */
[----:B------:R-:W-:Y:S01]  /*0310*/  VIADD R7, R0, 0x1 ;  /* 0x0000000100077836 */ /* 0x000fe20000000000 */
[----:B------:R-:W-:Y:S06]  /*0320*/  BSSY.RECONVERGENT B1, `(.L_x_20) ;  /* 0x0000016000017945 */ /* 0x000fec0003800200 */
[----:B------:R-:W1:Y:S08]  /*0330*/  I2F.F64 R20, R9 ;  /* 0x0000000900147312 */ /* 0x000e700000201c00 */
[----:B------:R-:W3:Y:S01]  /*0340*/  I2F.F64 R18, R7 ;  /* 0x0000000700127312 */ /* 0x000ee20000201c00 */
[----:B-1----:R-:W-:-:S08]  /*0350*/  DMUL R20, R20, 0.5 ;  /* 0x3fe0000014147828 */ /* 0x002fd00000000000 */
[----:B---3--:R-:W-:-:S06]  /*0360*/  DFMA R18, R20, R18, R12 ;  /* 0x000000121412722b */ /* 0x008fcc000000000c */
[----:B------:R-:W1:Y:S04]  /*0370*/  MUFU.RCP64H R21, R19 ;  /* 0x0000001300157308 */ /* 0x000e680000001800 */
[----:B------:R-:W-:-:S05]  /*0380*/  VIADD R20, R19, 0x300402 ;  /* 0x0030040213147836 */ /* 0x000fca0000000000 */
[----:B------:R-:W-:Y:S01]  /*0390*/  FSETP.GEU.AND P0, PT, |R20|, 5.8789094863358348022e-39, PT ;  /* 0x004004021400780b */ /* 0x000fe20003f0e200 */
[----:B-1----:R-:W-:-:S08]  /*03a0*/  DFMA R22, -R18, R20, 1 ;  /* 0x3ff000001216742b */ /* 0x002fd00000000114 */
[----:B------:R-:W-:-:S08]  /*03b0*/  DFMA R22, R22, R22, R22 ;  /* 0x000000161616722b */ /* 0x000fd00000000016 */
[----:B------:R-:W-:Y:S01]  /*03c0*/  DFMA R22, R20, R22, R20 ;  /* 0x000000161416722b */ /* 0x000fe20000000014 */
[----:B--2---:R-:W-:-:S07]  /*03d0*/  FFMA R5, R24, R26, R5 ;  /* 0x0000001a18057223 */ /* 0x004fce0000000005 */
[----:B------:R-:W-:Y:S01]  /*03e0*/  DFMA R26, -R18, R22, 1 ;  /* 0x3ff00000121a742b */ /* 0x000fe20000000116 */
[----:B------:R1:W-:Y:S07]  /*03f0*/  STG.E desc[UR6][R10.64], R5 ;  /* 0x000000050a007986 */ /* 0x0003ee000c101906 */
[----:B------:R-:W-:Y:S01]  /*0400*/  DFMA R26, R22, R26, R22 ;  /* 0x0000001a161a722b */ /* 0x000fe20000000016 */
[----:B------:R-:W-:Y:S10]  /*0410*/  @P0 BRA `(.L_x_21) ;  /* 0x0000000000180947 */ /* 0x000ff40003800000 */
[----:B------:R-:W-:Y:S02]  /*0420*/  LOP3.LUT R22, R19, 0x7fffffff, RZ, 0xc0, !PT ;  /* 0x7fffffff13167812 */ /* 0x000fe400078ec0ff */
[----:B------:R-:W-:Y:S02]  /*0430*/  MOV R26, 0x460 ;  /* 0x00000460001a7802 */ /* 0x000fe40000000f00 */
[----:B------:R-:W-:-:S07]  /*0440*/  IADD3 R22, PT, PT, R22, -0x100000, RZ ;  /* 0xfff0000016167810 */ /* 0x000fce0007ffe0ff */
[----:B01----:R-:W-:Y:S05]  /*0450*/  CALL.REL.NOINC `($__internal_2_$__cuda_sm20_dblrcp_rn_slowpath_v3) ;  /* 0x0000001400b87944 */ /* 0x003fea0003c00000 */
[----:B------:R-:W-:Y:S02]  /*0460*/  IMAD.MOV.U32 R26, RZ, RZ, R20 ;  /* 0x000000ffff1a7224 */ /* 0x000fe400078e0014 */
[----:B------:R-:W-:-:S07]  /*0470*/  IMAD.MOV.U32 R27, RZ, RZ, R21 ;  /* 0x000000ffff1b7224 */ /* 0x000fce00078e0015 */
.L_x_21:
[----:B------:R-:W-:Y:S05]  /*0480*/  BSYNC.RECONVERGENT B1 ;  /* 0x0000000000017941 */ /* 0x000fea0003800200 */
.L_x_20:
[----:B------:R-:W1:Y:S01]  /*0490*/  LDG.E R24, desc[UR6][R16.64+0x4] ;  /* 0x0000040610187981 */ /* 0x000e62000c1e1900 */
[C---:B------:R-:W-:Y:S01]  /*04a0*/  VIADD R7, R0.reuse, 0x3 ;  /* 0x0000000300077836 */ /* 0x040fe20000000000 */
[----:B------:R-:W-:Y:S01]  /*04b0*/  IADD3 R9, PT, PT, R0, 0x2, RZ ;  /* 0x0000000200097810 */ /* 0x000fe20007ffe0ff */
[----:B------:R-:W-:Y:S01]  /*04c0*/  F2F.F32.F64 R26, R26 ;  /* 0x0000001a001a7310 */ /* 0x000fe20000301000 */
[----:B------:R-:W-:Y:S07]  /*04d0*/  BSSY.RECONVERGENT B1, `(.L_x_22) ;  /* 0x0000016000017945 */ /* 0x000fee0003800200 */
[----:B------:R-:W2:Y:S08]  /*04e0*/  I2F.F64 R20, R7 ;  /* 0x0000000700147312 */ /* 0x000eb00000201c00 */
[----:B------:R-:W3:Y:S01]  /*04f0*/  I2F.F64 R18, R9 ;  /* 0x0000000900127312 */ /* 0x000ee20000201c00 */
[----:B--2---:R-:W-:-:S08]  /*0500*/  DMUL R20, R20, 0.5 ;  /* 0x3fe0000014147828 */ /* 0x004fd00000000000 */
[----:B---3--:R-:W-:-:S06]  /*0510*/  DFMA R18, R18, R20, R12 ;  /* 0x000000141212722b */ /* 0x008fcc000000000c */
[----:B------:R-:W2:Y:S04]  /*0520*/  MUFU.RCP64H R21, R19 ;  /* 0x0000001300157308 */ /* 0x000ea80000001800 */
[----:B------:R-:W-:-:S05]  /*0530*/  VIADD R20, R19, 0x300402 ;  /* 0x0030040213147836 */ /* 0x000fca0000000000 */
[----:B------:R-:W-:Y:S01]  /*0540*/  FSETP.GEU.AND P0, PT, |R20|, 5.8789094863358348022e-39, PT ;  /* 0x004004021400780b */ /* 0x000fe20003f0e200 */
[----:B--2---:R-:W-:-:S08]  /*0550*/  DFMA R22, -R18, R20, 1 ;  /* 0x3ff000001216742b */ /* 0x004fd00000000114 */
[----:B------:R-:W-:-:S08]  /*0560*/  DFMA R22, R22, R22, R22 ;  /* 0x000000161616722b */ /* 0x000fd00000000016 */
[----:B------:R-:W-:Y:S01]  /*0570*/  DFMA R22, R20, R22, R20 ;  /* 0x000000161416722b */ /* 0x000fe20000000014 */
[----:B-1----:R-:W-:-:S07]  /*0580*/  FFMA R5, R26, R24, R5 ;  /* 0x000000181a057223 */ /* 0x002fce0000000005 */
[----:B------:R-:W-:Y:S01]  /*0590*/  DFMA R24, -R18, R22, 1 ;  /* 0x3ff000001218742b */ /* 0x000fe20000000116 */
[----:B------:R1:W-:Y:S07]  /*05a0*/  STG.E desc[UR6][R10.64], R5 ;  /* 0x000000050a007986 */ /* 0x0003ee000c101906 */
        /* <DEDUP_REMOVED lines=8> */
.L_x_23:
[----:B------:R-:W-:Y:S05]  /*0630*/  BSYNC.RECONVERGENT B1 ;  /* 0x0000000000017941 */ /* 0x000fea0003800200 */
.L_x_22:
[----:B------:R-:W1:Y:S01]  /*0640*/  LDG.E R26, desc[UR6][R16.64+0x8] ;  /* 0x00000806101a7981 */ /* 0x000e62000c1e1900 */
[C---:B------:R-:W-:Y:S01]  /*0650*/  VIADD R7, R0.reuse, 0x4 ;  /* 0x0000000400077836 */ /* 0x040fe20000000000 */
[----:B------:R-:W-:Y:S01]  /*0660*/  F2F.F32.F64 R24, R24 ;  /* 0x0000001800187310 */ /* 0x000fe20000301000 */
[----:B------:R-:W-:Y:S01]  /*0670*/  VIADD R9, R0, 0x3 ;  /* 0x0000000300097836 */ /* 0x000fe20000000000 */
[----:B------:R-:W-:Y:S06]  /*0680*/  BSSY.RECONVERGENT B1, `(.L_x_24) ;  /* 0x0000016000017945 */ /* 0x000fec0003800200 */
        /* <DEDUP_REMOVED lines=21> */
.L_x_25:
[----:B------:R-:W-:Y:S05]  /*07e0*/  BSYNC.RECONVERGENT B1 ;  /* 0x0000000000017941 */ /* 0x000fea0003800200 */
.L_x_24:
        /* <DEDUP_REMOVED lines=26> */
.L_x_27:
[----:B------:R-:W-:Y:S05]  /*0990*/  BSYNC.RECONVERGENT B1 ;  /* 0x0000000000017941 */ /* 0x000fea0003800200 */
.L_x_26:
        /* <DEDUP_REMOVED lines=26> */
.L_x_29:
[----:B------:R-:W-:Y:S05]  /*0b40*/  BSYNC.RECONVERGENT B1 ;  /* 0x0000000000017941 */ /* 0x000fea0003800200 */
.L_x_28:
        /* <DEDUP_REMOVED lines=24> */
.L_x_31:
[----:B------:R-:W-:Y:S05]  /*0cd0*/  BSYNC.RECONVERGENT B1 ;  /* 0x0000000000017941 */ /* 0x000fea0003800200 */
.L_x_30:
[----:B------:R-:W1:Y:S01]  /*0ce0*/  LDG.E R26, desc[UR6][R16.64+0x18] ;  /* 0x00001806101a7981 */ /* 0x000e62000c1e1900 */
[C---:B------:R-:W-:Y:S01]  /*0cf0*/  IADD3 R7, PT, PT, R0.reuse, 0x8, RZ ;  /* 0x0000000800077810 */ /* 0x040fe20007ffe0ff */
[----:B------:R-:W-:Y:S01]  /*0d00*/  VIADD R0, R0, 0x7 ;  /* 0x0000000700007836 */ /* 0x000fe20000000000 */
        /* <DEDUP_REMOVED lines=21> */
.L_x_33:
[----:B------:R-:W-:Y:S05]  /*0e60*/  BSYNC.RECONVERGENT B1 ;  /* 0x0000000000017941 */ /* 0x000fea0003800200 */
.L_x_32:
[----:B------:R-:W1:Y:S01]  /*0e70*/  LDG.E R16, desc[UR6][R16.64+0x1c] ;  /* 0x00001c0610107981 */ /* 0x000e62000c1e1900 */
[----:B------:R-:W1:Y:S01]  /*0e80*/  F2F.F32.F64 R20, R20 ;  /* 0x0000001400147310 */ /* 0x000e620000301000 */
[----:B------:R-:W-:-:S05]  /*0e90*/  VIADD R2, R2, 0x8 ;  /* 0x0000000802027836 */ /* 0x000fca0000000000 */
[----:B------:R-:W-:Y:S01]  /*0ea0*/  ISETP.NE.AND P0, PT, R2, R3, PT ;  /* 0x000000030200720c */ /* 0x000fe20003f05270 */
[----:B-1----:R-:W-:-:S05]  /*0eb0*/  FFMA R5, R20, R16, R5 ;  /* 0x0000001014057223 */ /* 0x002fca0000000005 */
[----:B------:R3:W-:Y:S07]  /*0ec0*/  STG.E desc[UR6][R10.64], R5 ;  /* 0x000000050a007986 */ /* 0x0007ee000c101906 */
[----:B------:R-:W-:Y:S05]  /*0ed0*/  @P0 BRA `(.L_x_34) ;  /* 0xfffffff000a00947 */ /* 0x000fea000383ffff */
.L_x_17:
[----:B------:R-:W-:-:S13]  /*0ee0*/  ISETP.NE.AND P0, PT, R4, RZ, PT ;  /* 0x000000ff0400720c */ /* 0x000fda0003f05270 */
[----:B------:R-:W-:Y:S05]  /*0ef0*/  @!P0 EXIT ;  /* 0x000000000000894d */ /* 0x000fea0003800000 */
[----:B------:R-:W1:Y:S01]  /*0f00*/  LDCU UR4, c[0x0][0x390] ;  /* 0x00007200ff0477ac */ /* 0x000e620008000800 */
[----:B------:R-:W-:Y:S01]  /*0f10*/  ISETP.GE.U32.AND P0, PT, R4, 0x4, PT ;  /* 0x000000040400780c */ /* 0x000fe20003f06070 */
[----:B-1----:R-:W-:-:S12]  /*0f20*/  ULOP3.LUT UR4, UR4, 0x3, URZ, 0xc0, !UPT ;  /* 0x0000000304047892 */ /* 0x002fd8000f8ec0ff */
[----:B------:R-:W-:Y:S05]  /*0f30*/  @!P0 BRA `(.L_x_35) ;  /* 0x00000004009c8947 */ /* 0x000fea0003800000 */
[----:B------:R-:W-:Y:S01]  /*0f40*/  IMAD.IADD R2, R6, 0x1, R3 ;  /* 0x0000000106027824 */ /* 0x000fe200078e0203 */
[----:B------:R-:W-:Y:S01]  /*0f50*/  IADD3 R0, PT, PT, R8, R3, RZ ;  /* 0x0000000308007210 */ /* 0x000fe20007ffe0ff */
[----:B------:R-:W-:Y:S02]  /*0f60*/  BSSY.RECONVERGENT B1, `(.L_x_36) ;  /* 0x0000012000017945 */ /* 0x000fe40003800200 */
[----:B------:R-:W1:Y:S08]  /*0f70*/  I2F.F64 R14, R2 ;  /* 0x00000002000e7312 */ /* 0x000e700000201c00 */
[----:B------:R-:W2:Y:S01]  /*0f80*/  I2F.F64 R18, R0 ;  /* 0x0000000000127312 */ /* 0x000ea20000201c00 */
[----:B-1----:R-:W-:-:S08]  /*0f90*/  DMUL R14, R14, 0.5 ;  /* 0x3fe000000e0e7828 */ /* 0x002fd00000000000 */
[----:B--2---:R-:W-:-:S06]  /*0fa0*/  DFMA R18, R14, R18, R12 ;  /* 0x000000120e12722b */ /* 0x004fcc000000000c */
[----:B------:R-:W1:Y:S04]  /*0fb0*/  MUFU.RCP64H R15, R19 ;  /* 0x00000013000f7308 */ /* 0x000e680000001800 */
[----:B------:R-:W-:-:S05]  /*0fc0*/  VIADD R14, R19, 0x300402 ;  /* 0x00300402130e7836 */ /* 0x000fca0000000000 */
[----:B------:R-:W-:Y:S01]  /*0fd0*/  FSETP.GEU.AND P0, PT, |R14|, 5.8789094863358348022e-39, PT ;  /* 0x004004020e00780b */ /* 0x000fe20003f0e200 */
[----:B-1----:R-:W-:-:S08]  /*0fe0*/  DFMA R16, -R18, R14, 1 ;  /* 0x3ff000001210742b */ /* 0x002fd0000000010e */
        /* <DEDUP_REMOVED lines=8> */
[----:B0--3--:R-:W-:Y:S05]  /*1070*/  CALL.REL.NOINC `($__internal_2_$__cuda_sm20_dblrcp_rn_slowpath_v3) ;  /* 0x0000000800b07944 */ /* 0x009fea0003c00000 */
.L_x_37:
[----:B------:R-:W-:Y:S05]  /*1080*/  BSYNC.RECONVERGENT B1 ;  /* 0x0000000000017941 */ /* 0x000fea0003800200 */
.L_x_36:
[----:B------:R-:W1:Y:S02]  /*1090*/  LDC.64 R14, c[0x0][0x380] ;  /* 0x0000e000ff0e7b82 */ /* 0x000e640000000a00 */
[----:B-1----:R-:W-:-:S05]  /*10a0*/  IMAD.WIDE.U32 R14, R3, 0x4, R14 ;  /* 0x00000004030e7825 */ /* 0x002fca00078e000e */
[----:B------:R-:W3:Y:S01]  /*10b0*/  LDG.E R2, desc[UR6][R14.64] ;  /* 0x000000060e027981 */ /* 0x000ee2000c1e1900 */
[C---:B------:R-:W-:Y:S01]  /*10c0*/  IADD3 R7, PT, PT, R0.reuse, 0x2, RZ ;  /* 0x0000000200077810 */ /* 0x040fe20007ffe0ff */
[----:B------:R-:W-:Y:S01]  /*10d0*/  VIADD R4, R0, 0x1 ;  /* 0x0000000100047836 */ /* 0x000fe20000000000 */
[----:B------:R-:W-:Y:S01]  /*10e0*/  F2F.F32.F64 R20, R20 ;  /* 0x0000001400147310 */ /* 0x000fe20000301000 */
[----:B------:R-:W-:Y:S07]  /*10f0*/  BSSY.RECONVERGENT B1, `(.L_x_38) ;  /* 0x0000014000017945 */ /* 0x000fee0003800200 */
        /* <DEDUP_REMOVED lines=10> */
[----:B------:R-:W-:Y:S01]  /*11a0*/  DFMA R24, -R18, R22, 1 ;  /* 0x3ff000001218742b */ /* 0x000fe20000000116 */
[----:B---3--:R-:W-:-:S07]  /*11b0*/  FFMA R5, R20, R2, R5 ;  /* 0x0000000214057223 */ /* 0x008fce0000000005 */
[----:B------:R-:W-:Y:S01]  /*11c0*/  DFMA R20, R22, R24, R22 ;  /* 0x000000181614722b */ /* 0x000fe20000000016 */
[----:B------:R1:W-:Y:S01]  /*11d0*/  STG.E desc[UR6][R10.64], R5 ;  /* 0x000000050a007986 */ /* 0x0003e2000c101906 */
[----:B------:R-:W-:Y:S09]  /*11e0*/  @P0 BRA `(.L_x_39) ;  /* 0x0000000000100947 */ /* 0x000ff20003800000 */
[----:B------:R-:W-:Y:S02]  /*11f0*/  LOP3.LUT R22, R19, 0x7fffffff, RZ, 0xc0, !PT ;  /* 0x7fffffff13167812 */ /* 0x000fe400078ec0ff */
[----:B------:R-:W-:Y:S02]  /*1200*/  MOV R26, 0x1230 ;  /* 0x00001230001a7802 */ /* 0x000fe40000000f00 */
[----:B------:R-:W-:-:S07]  /*1210*/  IADD3 R22, PT, PT, R22, -0x100000, RZ ;  /* 0xfff0000016167810 */ /* 0x000fce0007ffe0ff */
[----:B01----:R-:W-:Y:S05]  /*1220*/  CALL.REL.NOINC `($__internal_2_$__cuda_sm20_dblrcp_rn_slowpath_v3) ;  /* 0x0000000800447944 */ /* 0x003fea0003c00000 */
.L_x_39:
[----:B------:R-:W-:Y:S05]  /*1230*/  BSYNC.RECONVERGENT B1 ;  /* 0x0000000000017941 */ /* 0x000fea0003800200 */
.L_x_38:
        /* <DEDUP_REMOVED lines=10> */
[----:B------:R-:W-:-:S04]  /*12e0*/  IADD3 R16, PT, PT, R19, 0x300402, RZ ;  /* 0x0030040213107810 */ /* 0x000fc80007ffe0ff */
[----:B------:R-:W-:Y:S02]  /*12f0*/  FSETP.GEU.AND P0, PT, |R16|, 5.8789094863358348022e-39, PT ;  /* 0x004004021000780b */ /* 0x000fe40003f0e200 */
[----:B--2---:R-:W-:-:S08]  /*1300*/  DFMA R22, -R18, R16, 1 ;  /* 0x3ff000001216742b */ /* 0x004fd00000000110 */
[----:B------:R-:W-:-:S08]  /*1310*/  DFMA R22, R22, R22, R22 ;  /* 0x000000161616722b */ /* 0x000fd00000000016 */
[----:B------:R-:W-:-:S08]  /*1320*/  DFMA R22, R16, R22, R16 ;  /* 0x000000161016722b */ /* 0x000fd00000000010 */
[----:B------:R-:W-:Y:S01]  /*1330*/  DFMA R24, -R18, R22, 1 ;  /* 0x3ff000001218742b */ /* 0x000fe20000000116 */
[----:B-1----:R-:W-:-:S07]  /*1340*/  FFMA R5, R20, R2, R5 ;  /* 0x0000000214057223 */ /* 0x002fce0000000005 */
[----:B------:R-:W-:Y:S01]  /*1350*/  DFMA R20, R22, R24, R22 ;  /* 0x000000181614722b */ /* 0x000fe20000000016 */
[----:B------:R1:W-:Y:S01]  /*1360*/  STG.E desc[UR6][R10.64], R5 ;  /* 0x000000050a007986 */ /* 0x0003e2000c101906 */
[----:B------:R-:W-:Y:S09]  /*1370*/  @P0 BRA `(.L_x_41) ;  /* 0x0000000000100947 */ /* 0x000ff20003800000 */
[----:B------:R-:W-:Y:S02]  /*1380*/  LOP3.LUT R22, R19, 0x7fffffff, RZ, 0xc0, !PT ;  /* 0x7fffffff13167812 */ /* 0x000fe400078ec0ff */
[----:B------:R-:W-:-:S03]  /*1390*/  MOV R26, 0x13c0 ;  /* 0x000013c0001a7802 */ /* 0x000fc60000000f00 */
[----:B------:R-:W-:-:S07]  /*13a0*/  VIADD R22, R22, 0xfff00000 ;  /* 0xfff0000016167836 */ /* 0x000fce0000000000 */
[----:B01----:R-:W-:Y:S05]  /*13b0*/  CALL.REL.NOINC `($__internal_2_$__cuda_sm20_dblrcp_rn_slowpath_v3) ;  /* 0x0000000400e07944 */ /* 0x003fea0003c00000 */
.L_x_41:
[----:B------:R-:W-:Y:S05]  /*13c0*/  BSYNC.RECONVERGENT B1 ;  /* 0x0000000000017941 */ /* 0x000fea0003800200 */
.L_x_40:
        /* <DEDUP_REMOVED lines=24> */
.L_x_43:
[----:B------:R-:W-:Y:S05]  /*1550*/  BSYNC.RECONVERGENT B1 ;  /* 0x0000000000017941 */ /* 0x000fea0003800200 */
.L_x_42:
[----:B------:R-:W1:Y:S01]  /*1560*/  LDG.E R14, desc[UR6][R14.64+0xc] ;  /* 0x00000c060e0e7981 */ /* 0x000e62000c1e1900 */
[----:B------:R-:W1:Y:S01]  /*1570*/  F2F.F32.F64 R20, R20 ;  /* 0x0000001400147310 */ /* 0x000e620000301000 */
[----:B------:R-:W-:Y:S01]  /*1580*/  IADD3 R3, PT, PT, R3, 0x4, RZ ;  /* 0x0000000403037810 */ /* 0x000fe20007ffe0ff */
[----:B-1----:R-:W-:-:S05]  /*1590*/  FFMA R5, R20, R14, R5 ;  /* 0x0000000e14057223 */ /* 0x002fca0000000005 */
[----:B------:R1:W-:Y:S02]  /*15a0*/  STG.E desc[UR6][R10.64], R5 ;  /* 0x000000050a007986 */ /* 0x0003e4000c101906 */
.L_x_35:
[----:B------:R-:W-:-:S13]  /*15b0*/  ISETP.NE.AND P0, PT, RZ, UR4, PT ;  /* 0x00000004ff007c0c */ /* 0x000fda000bf05270 */
[----:B------:R-:W-:Y:S05]  /*15c0*/  @!P0 EXIT ;  /* 0x000000000000894d */ /* 0x000fea0003800000 */
[----:B------:R-:W-:-:S09]  /*15d0*/  UISETP.NE.AND UP0, UPT, UR4, 0x1, UPT ;  /* 0x000000010400788c */ /* 0x000fd2000bf05270 */
[----:B------:R-:W-:Y:S05]  /*15e0*/  BRA.U !UP0, `(.L_x_44) ;  /* 0x0000000108d47547 */ /* 0x000fea000b800000 */
[--C-:B------:R-:W-:Y:S01]  /*15f0*/  IMAD.IADD R2, R6, 0x1, R3.reuse ;  /* 0x0000000106027824 */ /* 0x100fe200078e0203 */
[----:B------:R-:W-:Y:S01]  /*1600*/  BSSY.RECONVERGENT B1, `(.L_x_45) ;  /* 0x0000013000017945 */ /* 0x000fe20003800200 */
[----:B------:R-:W-:Y:S02]  /*1610*/  IMAD.IADD R0, R8, 0x1, R3 ;  /* 0x0000000108007824 */ /* 0x000fe400078e0203 */
[----:B------:R-:W4:Y:S08]  /*1620*/  I2F.F64 R14, R2 ;  /* 0x00000002000e7312 */ /* 0x000f300000201c00 */
[----:B------:R-:W2:Y:S01]  /*1630*/  I2F.F64 R18, R0 ;  /* 0x0000000000127312 */ /* 0x000ea20000201c00 */
[----:B----4-:R-:W-:-:S08]  /*1640*/  DMUL R14, R14, 0.5 ;  /* 0x3fe000000e0e7828 */ /* 0x010fd00000000000 */
[----:B--2---:R-:W-:-:S06]  /*1650*/  DFMA R18, R14, R18, R12 ;  /* 0x000000120e12722b */ /* 0x004fcc000000000c */
[----:B------:R-:W2:Y:S04]  /*1660*/  MUFU.RCP64H R15, R19 ;  /* 0x00000013000f7308 */ /* 0x000ea80000001800 */
[----:B------:R-:W-:-:S04]  /*1670*/  IADD3 R14, PT, PT, R19, 0x300402, RZ ;  /* 0x00300402130e7810 */ /* 0x000fc80007ffe0ff */
[----:B------:R-:W-:Y:S02]  /*1680*/  FSETP.GEU.AND P0, PT, |R14|, 5.8789094863358348022e-39, PT ;  /* 0x004004020e00780b */ /* 0x000fe40003f0e200 */
        /* <DEDUP_REMOVED lines=9> */
[----:B01-3--:R-:W-:Y:S05]  /*1720*/  CALL.REL.NOINC `($__internal_2_$__cuda_sm20_dblrcp_rn_slowpath_v3) ;  /* 0x0000000400047944 */ /* 0x00bfea0003c00000 */
.L_x_46:
[----:B------:R-:W-:Y:S05]  /*1730*/  BSYNC.RECONVERGENT B1 ;  /* 0x0000000000017941 */ /* 0x000fea0003800200 */
.L_x_45:
[----:B------:R-:W2:Y:S02]  /*1740*/  LDC.64 R14, c[0x0][0x380] ;  /* 0x0000e000ff0e7b82 */ /* 0x000ea40000000a00 */
[----:B--2---:R-:W-:-:S05]  /*1750*/  IMAD.WIDE.U32 R14, R3, 0x4, R14 ;  /* 0x00000004030e7825 */ /* 0x004fca00078e000e */
[----:B------:R-:W1:Y:S01]  /*1760*/  LDG.E R2, desc[UR6][R14.64] ;  /* 0x000000060e027981 */ /* 0x000e62000c1e1900 */
[C---:B------:R-:W-:Y:S01]  /*1770*/  VIADD R4, R0.reuse, 0x2 ;  /* 0x0000000200047836 */ /* 0x040fe20000000000 */
[----:B------:R-:W-:Y:S01]  /*1780*/  IADD3 R0, PT, PT, R0, 0x1, RZ ;  /* 0x0000000100007810 */ /* 0x000fe20007ffe0ff */
[----:B------:R-:W-:Y:S01]  /*1790*/  F2F.F32.F64 R20, R20 ;  /* 0x0000001400147310 */ /* 0x000fe20000301000 */
[----:B------:R-:W-:Y:S07]  /*17a0*/  BSSY.RECONVERGENT B1, `(.L_x_47) ;  /* 0x0000014000017945 */ /* 0x000fee0003800200 */
[----:B------:R-:W2:Y:S08]  /*17b0*/  I2F.F64 R16, R4 ;  /* 0x0000000400107312 */ /* 0x000eb00000201c00 */
[----:B------:R-:W4:Y:S01]  /*17c0*/  I2F.F64 R18, R0 ;  /* 0x0000000000127312 */ /* 0x000f220000201c00 */
[----:B--2---:R-:W-:-:S08]  /*17d0*/  DMUL R16, R16, 0.5 ;  /* 0x3fe0000010107828 */ /* 0x004fd00000000000 */
[----:B----4-:R-:W-:-:S06]  /*17e0*/  DFMA R18, R16, R18, R12 ;  /* 0x000000121012722b */ /* 0x010fcc000000000c */
[----:B------:R-:W2:Y:S04]  /*17f0*/  MUFU.RCP64H R17, R19 ;  /* 0x0000001300117308 */ /* 0x000ea80000001800 */
[----:B------:R-:W-:-:S05]  /*1800*/  VIADD R16, R19, 0x300402 ;  /* 0x0030040213107836 */ /* 0x000fca0000000000 */
[----:B------:R-:W-:Y:S01]  /*1810*/  FSETP.GEU.AND P0, PT, |R16|, 5.8789094863358348022e-39, PT ;  /* 0x004004021000780b */ /* 0x000fe20003f0e200 */
[----:B--2---:R-:W-:-:S08]  /*1820*/  DFMA R22, -R18, R16, 1 ;  /* 0x3ff000001216742b */ /* 0x004fd00000000110 */
[----:B------:R-:W-:-:S08]  /*1830*/  DFMA R22, R22, R22, R22 ;  /* 0x000000161616722b */ /* 0x000fd00000000016 */
[----:B------:R-:W-:-:S08]  /*1840*/  DFMA R22, R16, R22, R16 ;  /* 0x000000161016722b */ /* 0x000fd00000000010 */
[----:B------:R-:W-:Y:S01]  /*1850*/  DFMA R24, -R18, R22, 1 ;  /* 0x3ff000001218742b */ /* 0x000fe20000000116 */
[----:B-1-3--:R-:W-:-:S07]  /*1860*/  FFMA R5, R20, R2, R5 ;  /* 0x0000000214057223 */ /* 0x00afce0000000005 */
[----:B------:R-:W-:Y:S01]  /*1870*/  DFMA R20, R22, R24, R22 ;  /* 0x000000181614722b */ /* 0x000fe20000000016 */
[----:B------:R1:W-:Y:S01]  /*1880*/  STG.E desc[UR6][R10.64], R5 ;  /* 0x000000050a007986 */ /* 0x0003e2000c101906 */
[----:B------:R-:W-:Y:S09]  /*1890*/  @P0 BRA `(.L_x_48) ;  /* 0x0000000000100947 */ /* 0x000ff20003800000 */
[----:B------:R-:W-:Y:S02]  /*18a0*/  LOP3.LUT R22, R19, 0x7fffffff, RZ, 0xc0, !PT ;  /* 0x7fffffff13167812 */ /* 0x000fe400078ec0ff */
[----:B------:R-:W-:-:S03]  /*18b0*/  MOV R26, 0x18e0 ;  /* 0x000018e0001a7802 */ /* 0x000fc60000000f00 */
[----:B------:R-:W-:-:S07]  /*18c0*/  VIADD R22, R22, 0xfff00000 ;  /* 0xfff0000016167836 */ /* 0x000fce0000000000 */
[----:B01----:R-:W-:Y:S05]  /*18d0*/  CALL.REL.NOINC `($__internal_2_$__cuda_sm20_dblrcp_rn_slowpath_v3) ;  /* 0x0000000000987944 */ /* 0x003fea0003c00000 */
.L_x_48:
[----:B------:R-:W-:Y:S05]  /*18e0*/  BSYNC.RECONVERGENT B1 ;  /* 0x0000000000017941 */ /* 0x000fea0003800200 */
.L_x_47:
[----:B------:R-:W1:Y:S01]  /*18f0*/  LDG.E R14, desc[UR6][R14.64+0x4] ;  /* 0x000004060e0e7981 */ /* 0x000e62000c1e1900 */
[----:B------:R-:W1:Y:S01]  /*1900*/  F2F.F32.F64 R20, R20 ;  /* 0x0000001400147310 */ /* 0x000e620000301000 */
[----:B------:R-:W-:Y:S01]  /*1910*/  IADD3 R3, PT, PT, R3, 0x2, RZ ;  /* 0x0000000203037810 */ /* 0x000fe20007ffe0ff */
[----:B-1----:R-:W-:-:S05]  /*1920*/  FFMA R5, R20, R14, R5 ;  /* 0x0000000e14057223 */ /* 0x002fca0000000005 */
[----:B------:R4:W-:Y:S02]  /*1930*/  STG.E desc[UR6][R10.64], R5 ;  /* 0x000000050a007986 */ /* 0x0009e4000c101906 */
.L_x_44:
[----:B------:R-:W5:Y:S02]  /*1940*/  LDC R0, c[0x0][0x390] ;  /* 0x0000e400ff007b82 */ /* 0x000f640000000800 */
[----:B-----5:R-:W-:-:S04]  /*1950*/  LOP3.LUT R0, R0, 0x1, RZ, 0xc0, !PT ;  /* 0x0000000100007812 */ /* 0x020fc800078ec0ff */
[----:B------:R-:W-:-:S13]  /*1960*/  ISETP.NE.U32.AND P0, PT, R0, 0x1, PT ;  /* 0x000000010000780c */ /* 0x000fda0003f05070 */
[----:B------:R-:W-:Y:S05]  /*1970*/  @P0 EXIT ;  /* 0x000000000000094d */ /* 0x000fea0003800000 */
[--C-:B------:R-:W-:Y:S01]  /*1980*/  IMAD.IADD R2, R6, 0x1, R3.reuse ;  /* 0x0000000106027824 */ /* 0x100fe200078e0203 */
[----:B------:R-:W-:Y:S01]  /*1990*/  BSSY.RECONVERGENT B1, `(.L_x_49) ;  /* 0x0000013000017945 */ /* 0x000fe20003800200 */
[----:B------:R-:W-:Y:S02]  /*19a0*/  IMAD.IADD R0, R8, 0x1, R3 ;  /* 0x0000000108007824 */ /* 0x000fe400078e0203 */
[----:B------:R-:W5:Y:S08]  /*19b0*/  I2F.F64 R6, R2 ;  /* 0x0000000200067312 */ /* 0x000f700000201c00 */
[----:B------:R-:W2:Y:S01]  /*19c0*/  I2F.F64 R8, R0 ;  /* 0x0000000000087312 */ /* 0x000ea20000201c00 */
[----:B-----5:R-:W-:-:S08]  /*19d0*/  DMUL R6, R6, 0.5 ;  /* 0x3fe0000006067828 */ /* 0x020fd00000000000 */
        /* <DEDUP_REMOVED lines=13> */
[----:B01-34-:R-:W-:Y:S05]  /*1ab0*/  CALL.REL.NOINC `($__internal_2_$__cuda_sm20_dblrcp_rn_slowpath_v3) ;  /* 0x0000000000207944 */ /* 0x01bfea0003c00000 */
.L_x_50:
[----:B------:R-:W-:Y:S05]  /*1ac0*/  BSYNC.RECONVERGENT B1 ;  /* 0x0000000000017941 */ /* 0x000fea0003800200 */
.L_x_49:
[----:B------:R-:W2:Y:S02]  /*1ad0*/  LDC.64 R6, c[0x0][0x380] ;  /* 0x0000e000ff067b82 */ /* 0x000ea40000000a00 */
[----:B--2---:R-:W-:-:S06]  /*1ae0*/  IMAD.WIDE.U32 R2, R3, 0x4, R6 ;  /* 0x0000000403027825 */ /* 0x004fcc00078e0006 */
[----:B------:R-:W1:Y:S01]  /*1af0*/  LDG.E R2, desc[UR6][R2.64] ;  /* 0x0000000602027981 */ /* 0x000e62000c1e1900 */
[----:B------:R-:W1:Y:S02]  /*1b00*/  F2F.F32.F64 R20, R20 ;  /* 0x0000001400147310 */ /* 0x000e640000301000 */
[----:B-1-34-:R-:W-:-:S05]  /*1b10*/  FFMA R5, R20, R2, R5 ;  /* 0x0000000214057223 */ /* 0x01afca0000000005 */
[----:B------:R-:W-:Y:S01]  /*1b20*/  STG.E desc[UR6][R10.64], R5 ;  /* 0x000000050a007986 */ /* 0x000fe2000c101906 */
[----:B------:R-:W-:Y:S05]  /*1b30*/  EXIT ;  /* 0x000000000000794d */ /* 0x000fea0003800000 */
        .weak           $__internal_2_$__cuda_sm20_dblrcp_rn_slowpath_v3
        .type           $__internal_2_$__cuda_sm20_dblrcp_rn_slowpath_v3,@function
        .size           $__internal_2_$__cuda_sm20_dblrcp_rn_slowpath_v3,(.L_x_58 - $__internal_2_$__cuda_sm20_dblrcp_rn_slowpath_v3)
$__internal_2_$__cuda_sm20_dblrcp_rn_slowpath_v3:
[----:B------:R-:W-:Y:S01]  /*1b40*/  DSETP.GTU.AND P0, PT, |R18|, +INF , PT ;  /* 0x7ff000001200742a */ /* 0x000fe20003f0c200 */
[----:B------:R-:W-:-:S13]  /*1b50*/  BSSY.RECONVERGENT B0, `(.L_x_51) ;  /* 0x0000022000007945 */ /* 0x000fda0003800200 */
[----:B------:R-:W-:Y:S05]  /*1b60*/  @P0 BRA `(.L_x_52) ;  /* 0x0000000000780947 */ /* 0x000fea0003800000 */
[----:B------:R-:W-:-:S05]  /*1b70*/  LOP3.LUT R7, R19, 0x7fffffff, RZ, 0xc0, !PT ;  /* 0x7fffffff13077812 */ /* 0x000fca00078ec0ff */
[----:B------:R-:W-:-:S05]  /*1b80*/  VIADD R9, R7, 0xffffffff ;  /* 0xffffffff07097836 */ /* 0x000fca0000000000 */
[----:B------:R-:W-:-:S13]  /*1b90*/  ISETP.GE.U32.AND P0, PT, R9, 0x7fefffff, PT ;  /* 0x7fefffff0900780c */ /* 0x000fda0003f06070 */
[----:B------:R-:W-:Y:S02]  /*1ba0*/  @P0 LOP3.LUT R21, R19, 0x7ff00000, RZ, 0x3c, !PT ;  /* 0x7ff0000013150812 */ /* 0x000fe400078e3cff */
[----:B------:R-:W-:Y:S01]  /*1bb0*/  @P0 MOV R20, RZ ;  /* 0x000000ff00140202 */ /* 0x000fe20000000f00 */
[----:B------:R-:W-:Y:S06]  /*1bc0*/  @P0 BRA `(.L_x_53) ;  /* 0x0000000000680947 */ /* 0x000fec0003800000 */
[----:B------:R-:W-:-:S13]  /*1bd0*/  ISETP.GE.U32.AND P0, PT, R7, 0x1000001, PT ;  /* 0x010000010700780c */ /* 0x000fda0003f06070 */
[----:B------:R-:W-:Y:S05]  /*1be0*/  @!P0 BRA `(.L_x_54) ;  /* 0x0000000000348947 */ /* 0x000fea0003800000 */
[----:B------:R-:W-:Y:S02]  /*1bf0*/  VIADD R21, R19, 0xc0200000 ;  /* 0xc020000013157836 */ /* 0x000fe40000000000 */
[----:B------:R-:W-:Y:S02]  /*1c00*/  IMAD.MOV.U32 R20, RZ, RZ, R18 ;  /* 0x000000ffff147224 */ /* 0x000fe400078e0012 */
[----:B------:R-:W0:Y:S04]  /*1c10*/  MUFU.RCP64H R23, R21 ;  /* 0x0000001500177308 */ /* 0x000e280000001800 */
[----:B0-----:R-:W-:-:S08]  /*1c20*/  DFMA R24, -R20, R22, 1 ;  /* 0x3ff000001418742b */ /* 0x001fd00000000116 */
[----:B------:R-:W-:-:S08]  /*1c30*/  DFMA R24, R24, R24, R24 ;  /* 0x000000181818722b */ /* 0x000fd00000000018 */
[----:B------:R-:W-:-:S08]  /*1c40*/  DFMA R24, R22, R24, R22 ;  /* 0x000000181618722b */ /* 0x000fd00000000016 */
[----:B------:R-:W-:-:S08]  /*1c50*/  DFMA R22, -R20, R24, 1 ;  /* 0x3ff000001416742b */ /* 0x000fd00000000118 */
[----:B------:R-:W-:-:S08]  /*1c60*/  DFMA R22, R24, R22, R24 ;  /* 0x000000161816722b */ /* 0x000fd00000000018 */
[----:B------:R-:W-:-:S08]  /*1c70*/  DMUL R22, R22, 2.2250738585072013831e-308 ;  /* 0x0010000016167828 */ /* 0x000fd00000000000 */
[----:B------:R-:W-:-:S08]  /*1c80*/  DFMA R18, -R18, R22, 1 ;  /* 0x3ff000001212742b */ /* 0x000fd00000000116 */
[----:B------:R-:W-:-:S08]  /*1c90*/  DFMA R18, R18, R18, R18 ;  /* 0x000000121212722b */ /* 0x000fd00000000012 */
[----:B------:R-:W-:Y:S01]  /*1ca0*/  DFMA R20, R22, R18, R22 ;  /* 0x000000121614722b */ /* 0x000fe20000000016 */
[----:B------:R-:W-:Y:S10]  /*1cb0*/  BRA `(.L_x_53) ;  /* 0x00000000002c7947 */ /* 0x000ff40003800000 */
.L_x_54:
[----:B------:R-:W-:-:S06]  /*1cc0*/  DMUL R18, R18, 8.11296384146066816958e+31 ;  /* 0x4690000012127828 */ /* 0x000fcc0000000000 */
[----:B------:R-:W0:Y:S02]  /*1cd0*/  MUFU.RCP64H R23, R19 ;  /* 0x0000001300177308 */ /* 0x000e240000001800 */
[----:B0-----:R-:W-:-:S08]  /*1ce0*/  DFMA R20, -R18, R22, 1 ;  /* 0x3ff000001214742b */ /* 0x001fd00000000116 */
[----:B------:R-:W-:-:S08]  /*1cf0*/  DFMA R20, R20, R20, R20 ;  /* 0x000000141414722b */ /* 0x000fd00000000014 */
[----:B------:R-:W-:-:S08]  /*1d00*/  DFMA R20, R22, R20, R22 ;  /* 0x000000141614722b */ /* 0x000fd00000000016 */
[----:B------:R-:W-:-:S08]  /*1d10*/  DFMA R22, -R18, R20, 1 ;  /* 0x3ff000001216742b */ /* 0x000fd00000000114 */
[----:B------:R-:W-:-:S08]  /*1d20*/  DFMA R20, R20, R22, R20 ;  /* 0x000000161414722b */ /* 0x000fd00000000014 */
[----:B------:R-:W-:Y:S01]  /*1d30*/  DMUL R20, R20, 8.11296384146066816958e+31 ;  /* 0x4690000014147828 */ /* 0x000fe20000000000 */
[----:B------:R-:W-:Y:S10]  /*1d40*/  BRA `(.L_x_53) ;  /* 0x0000000000087947 */ /* 0x000ff40003800000 */
.L_x_52:
[----:B------:R-:W-:Y:S02]  /*1d50*/  LOP3.LUT R21, R19, 0x80000, RZ, 0xfc, !PT ;  /* 0x0008000013157812 */ /* 0x000fe400078efcff */
[----:B------:R-:W-:-:S07]  /*1d60*/  MOV R20, R18 ;  /* 0x0000001200147202 */ /* 0x000fce0000000f00 */
.L_x_53:
[----:B------:R-:W-:Y:S05]  /*1d70*/  BSYNC.RECONVERGENT B0 ;  /* 0x0000000000007941 */ /* 0x000fea0003800200 */
.L_x_51:
[----:B------:R-:W-:-:S04]  /*1d80*/  IMAD.MOV.U32 R27, RZ, RZ, 0x0 ;  /* 0x00000000ff1b7424 */ /* 0x000fc800078e00ff */
[----:B------:R-:W-:Y:S05]  /*1d90*/  RET.REL.NODEC R26 `(_Z7cu_multPfS_i) ;  /* 0xffffffe01a987950 */ /* 0x000fea0003c3ffff */
.L_x_55:
        /* <DEDUP_REMOVED lines=14> */
.L_x_58:


//--------------------- .nv.shared.reserved.0     --------------------------
	.section	.nv.shared.reserved.0,"aw",@nobits
	.weak		__nv_reservedSMEM_offset_0_alias
	.size		__nv_reservedSMEM_offset_0_alias, 0, 64
	.other		__nv_reservedSMEM_offset_0_alias,@"STO_CUDA_RESERVED_SHARED STV_DEFAULT"
__nv_reservedSMEM_offset_0_alias:
	.zero		0
	.zero		64


//--------------------- .nv.constant0._Z14cu_divide_ydotPfS_f --------------------------
	.section	.nv.constant0._Z14cu_divide_ydotPfS_f,"a",@progbits
	.sectionflags	@""
	.align	4
.nv.constant0._Z14cu_divide_ydotPfS_f:
	.zero		916


//--------------------- .nv.constant0._Z7cu_multPfS_i --------------------------
	.section	.nv.constant0._Z7cu_multPfS_i,"a",@progbits
	.sectionflags	@""
	.align	4
.nv.constant0._Z7cu_multPfS_i:
	.zero		916


//--------------------- SYMBOLS --------------------------

	.type		.nv.reservedSmem.offset0,@object
	.size		.nv.reservedSmem.offset0,0x4
